//
// Generated by NVIDIA NVVM Compiler
//
// Compiler Build ID: CL-36424714
// Cuda compilation tools, release 13.0, V13.0.88
// Based on NVVM 20.0.0
//

.version 9.0
.target sm_100
.address_size 64

	// .globl	default_function_kernel
// _ZZ23default_function_kernelE15pad_temp_shared has been demoted
// _ZZ23default_function_kernelE13kernel_shared has been demoted

.visible .entry default_function_kernel(
	.param .u64 .ptr .align 1 default_function_kernel_param_0,
	.param .u64 .ptr .align 1 default_function_kernel_param_1,
	.param .u64 .ptr .align 1 default_function_kernel_param_2
)
.maxntid 128
{
	.reg .pred 	%p<14>;
	.reg .b16 	%rs<12>;
	.reg .b32 	%r<80>;
	.reg .b32 	%f<682>;
	.reg .b64 	%rd<30>;
	// demoted variable
	.shared .align 4 .b8 _ZZ23default_function_kernelE15pad_temp_shared[4096];
	// demoted variable
	.shared .align 4 .b8 _ZZ23default_function_kernelE13kernel_shared[12288];
	ld.param.u64 	%rd4, [default_function_kernel_param_2];
	cvta.to.global.u64 	%rd1, %rd4;
	mov.u32 	%r21, %ctaid.x;
	mul.hi.u32 	%r22, %r21, 1402438301;
	shr.u32 	%r3, %r22, 5;
	mul.lo.s32 	%r23, %r3, 98;
	sub.s32 	%r1, %r21, %r23;
	cvt.u16.u32 	%rs1, %r1;
	mul.lo.s16 	%rs2, %rs1, 37;
	shr.u16 	%rs3, %rs2, 8;
	sub.s16 	%rs4, %rs1, %rs3;
	and.b16  	%rs5, %rs4, 254;
	shr.u16 	%rs6, %rs5, 1;
	add.s16 	%rs7, %rs6, %rs3;
	and.b16  	%rs8, %rs7, 252;
	shr.u16 	%rs9, %rs8, 2;
	cvt.u32.u16 	%r2, %rs9;
	mul.hi.u32 	%r24, %r21, -1840700269;
	shr.u32 	%r25, %r24, 2;
	mul.lo.s32 	%r26, %r25, 7;
	sub.s32 	%r27, %r21, %r26;
	shl.b32 	%r28, %r27, 1;
	mov.u32 	%r29, %tid.x;
	shr.u32 	%r30, %r29, 1;
	and.b32  	%r31, %r30, 3;
	or.b32  	%r32, %r28, %r31;
	setp.ne.s32 	%p3, %r32, 0;
	add.s32 	%r33, %r28, %r31;
	setp.lt.u32 	%p4, %r33, 15;
	and.pred  	%p1, %p3, %p4;
	shr.u32 	%r35, %r29, 3;
	mul.lo.s32 	%r4, %r35, 12544;
	shl.b32 	%r36, %r29, 5;
	and.b32  	%r5, %r36, 192;
	shl.b32 	%r6, %r29, 2;
	shl.b32 	%r37, %r29, 4;
	mov.u32 	%r38, _ZZ23default_function_kernelE15pad_temp_shared;
	add.s32 	%r7, %r38, %r37;
	mov.u32 	%r39, _ZZ23default_function_kernelE13kernel_shared;
	add.s32 	%r8, %r39, %r37;
	shr.u32 	%r9, %r29, 5;
	shl.b32 	%r40, %r9, 10;
	add.s32 	%r10, %r38, %r40;
	cvt.u16.u32 	%rs10, %r29;
	and.b16  	%rs11, %rs10, 31;
	mul.wide.u16 	%r41, %rs11, 8;
	add.s32 	%r42, %r41, %r39;
	add.s32 	%r11, %r42, 4352;
	mov.b32 	%r76, 0;
	mov.f32 	%f618, 0f00000000;
	not.pred 	%p8, %p1;
	cvt.u64.u32 	%rd10, %r5;
	mov.f32 	%f619, %f618;
	mov.f32 	%f620, %f618;
	mov.f32 	%f621, %f618;
	mov.f32 	%f622, %f618;
	mov.f32 	%f623, %f618;
	mov.f32 	%f624, %f618;
	mov.f32 	%f625, %f618;
	mov.f32 	%f626, %f618;
	mov.f32 	%f627, %f618;
	mov.f32 	%f628, %f618;
	mov.f32 	%f629, %f618;
	mov.f32 	%f630, %f618;
	mov.f32 	%f631, %f618;
	mov.f32 	%f632, %f618;
	mov.f32 	%f633, %f618;
	mov.f32 	%f634, %f618;
	mov.f32 	%f635, %f618;
	mov.f32 	%f636, %f618;
	mov.f32 	%f637, %f618;
	mov.f32 	%f638, %f618;
	mov.f32 	%f639, %f618;
	mov.f32 	%f640, %f618;
	mov.f32 	%f641, %f618;
	mov.f32 	%f642, %f618;
	mov.f32 	%f643, %f618;
	mov.f32 	%f644, %f618;
	mov.f32 	%f645, %f618;
	mov.f32 	%f646, %f618;
	mov.f32 	%f647, %f618;
	mov.f32 	%f648, %f618;
	mov.f32 	%f649, %f618;
	mov.f32 	%f650, %f618;
	mov.f32 	%f651, %f618;
	mov.f32 	%f652, %f618;
	mov.f32 	%f653, %f618;
	mov.f32 	%f654, %f618;
	mov.f32 	%f655, %f618;
	mov.f32 	%f656, %f618;
	mov.f32 	%f657, %f618;
	mov.f32 	%f658, %f618;
	mov.f32 	%f659, %f618;
	mov.f32 	%f660, %f618;
	mov.f32 	%f661, %f618;
	mov.f32 	%f662, %f618;
	mov.f32 	%f663, %f618;
	mov.f32 	%f664, %f618;
	mov.f32 	%f665, %f618;
	mov.f32 	%f666, %f618;
	mov.f32 	%f667, %f618;
	mov.f32 	%f668, %f618;
	mov.f32 	%f669, %f618;
	mov.f32 	%f670, %f618;
	mov.f32 	%f671, %f618;
	mov.f32 	%f672, %f618;
	mov.f32 	%f673, %f618;
	mov.f32 	%f674, %f618;
	mov.f32 	%f675, %f618;
	mov.f32 	%f676, %f618;
	mov.f32 	%f677, %f618;
	mov.f32 	%f678, %f618;
	mov.f32 	%f679, %f618;
	mov.f32 	%f680, %f618;
	mov.f32 	%f681, %f618;
$L__BB0_1:
	or.b32  	%r45, %r76, %r2;
	setp.ne.s32 	%p5, %r45, 0;
	add.s32 	%r46, %r76, %r2;
	setp.lt.u32 	%p6, %r46, 15;
	and.pred  	%p2, %p5, %p6;
	mov.b32 	%r77, 0;
	not.pred 	%p7, %p2;
$L__BB0_2:
	bar.sync 	0;
	mov.f32 	%f610, 0f00000000;
	mov.f32 	%f611, 0f00000000;
	mov.f32 	%f612, 0f00000000;
	mov.f32 	%f613, 0f00000000;
	@%p7 bra 	$L__BB0_5;
	@%p8 bra 	$L__BB0_5;
	ld.param.u64 	%rd28, [default_function_kernel_param_1];
	shl.b32 	%r47, %r77, 3;
	mad.lo.s32 	%r48, %r3, 401408, %r4;
	shl.b32 	%r49, %r1, 7;
	add.s32 	%r50, %r48, %r49;
	and.b32  	%r51, %r6, 4;
	add.s32 	%r52, %r50, %r51;
	add.s32 	%r53, %r52, %r5;
	mad.lo.s32 	%r54, %r76, 896, %r53;
	add.s32 	%r55, %r54, %r47;
	add.s32 	%r56, %r55, -960;
	cvta.to.global.u64 	%rd5, %rd28;
	mul.wide.s32 	%rd6, %r56, 4;
	add.s64 	%rd7, %rd5, %rd6;
	ld.global.nc.v4.f32 	{%f613, %f612, %f611, %f610}, [%rd7];
$L__BB0_5:
	st.shared.v4.f32 	[%r7], {%f613, %f612, %f611, %f610};
	mov.f32 	%f614, 0f00000000;
	mov.f32 	%f615, 0f00000000;
	mov.f32 	%f616, 0f00000000;
	mov.f32 	%f617, 0f00000000;
	@%p7 bra 	$L__BB0_8;
	@%p8 bra 	$L__BB0_8;
	ld.param.u64 	%rd29, [default_function_kernel_param_1];
	shl.b32 	%r57, %r77, 3;
	cvt.u64.u32 	%rd8, %r57;
	mul.lo.s32 	%r58, %r76, 896;
	cvt.u64.u32 	%rd9, %r58;
	and.b32  	%r59, %r6, 4;
	cvt.u64.u32 	%rd11, %r59;
	shl.b32 	%r60, %r1, 7;
	cvt.u64.u32 	%rd12, %r60;
	mad.lo.s32 	%r61, %r3, 401408, %r4;
	cvt.u64.u32 	%rd13, %r61;
	add.s64 	%rd14, %rd13, %rd12;
	add.s64 	%rd15, %rd14, %rd11;
	add.s64 	%rd16, %rd15, %rd10;
	add.s64 	%rd17, %rd16, %rd9;
	add.s64 	%rd18, %rd17, %rd8;
	cvta.to.global.u64 	%rd19, %rd29;
	shl.b64 	%rd20, %rd18, 2;
	add.s64 	%rd21, %rd19, %rd20;
	ld.global.nc.v4.f32 	{%f617, %f616, %f615, %f614}, [%rd21+798976];
$L__BB0_8:
	st.shared.v4.f32 	[%r7+2048], {%f617, %f616, %f615, %f614};
	shl.b32 	%r63, %r77, 10;
	mul.lo.s32 	%r64, %r76, 24576;
	or.b32  	%r65, %r64, %r6;
	add.s32 	%r66, %r65, %r63;
	mul.wide.u32 	%rd22, %r66, 4;
	add.s64 	%rd23, %rd1, %rd22;
	ld.global.nc.v4.f32 	{%f278, %f279, %f280, %f281}, [%rd23];
	st.shared.v4.f32 	[%r8], {%f278, %f279, %f280, %f281};
	ld.global.nc.v4.f32 	{%f282, %f283, %f284, %f285}, [%rd23+2048];
	st.shared.v4.f32 	[%r8+2048], {%f282, %f283, %f284, %f285};
	ld.global.nc.v4.f32 	{%f286, %f287, %f288, %f289}, [%rd23+32768];
	st.shared.v4.f32 	[%r8+4096], {%f286, %f287, %f288, %f289};
	ld.global.nc.v4.f32 	{%f290, %f291, %f292, %f293}, [%rd23+34816];
	st.shared.v4.f32 	[%r8+6144], {%f290, %f291, %f292, %f293};
	ld.global.nc.v4.f32 	{%f294, %f295, %f296, %f297}, [%rd23+65536];
	st.shared.v4.f32 	[%r8+8192], {%f294, %f295, %f296, %f297};
	ld.global.nc.v4.f32 	{%f298, %f299, %f300, %f301}, [%rd23+67584];
	st.shared.v4.f32 	[%r8+10240], {%f298, %f299, %f300, %f301};
	bar.sync 	0;
	mov.b32 	%r79, 512;
	mov.u32 	%r78, %r11;
$L__BB0_9:
	add.s32 	%r67, %r10, %r79;
	ld.shared.f32 	%f302, [%r67+-512];
	ld.shared.f32 	%f303, [%r78+-4352];
	fma.rn.f32 	%f304, %f302, %f303, %f681;
	ld.shared.f32 	%f305, [%r78+-4096];
	fma.rn.f32 	%f306, %f302, %f305, %f649;
	ld.shared.f32 	%f307, [%r78+-4348];
	fma.rn.f32 	%f308, %f302, %f307, %f680;
	ld.shared.f32 	%f309, [%r78+-4092];
	fma.rn.f32 	%f310, %f302, %f309, %f648;
	ld.shared.f32 	%f311, [%r67+-480];
	fma.rn.f32 	%f312, %f311, %f303, %f679;
	fma.rn.f32 	%f313, %f311, %f305, %f647;
	fma.rn.f32 	%f314, %f311, %f307, %f678;
	fma.rn.f32 	%f315, %f311, %f309, %f646;
	ld.shared.f32 	%f316, [%r67+-384];
	fma.rn.f32 	%f317, %f316, %f303, %f677;
	fma.rn.f32 	%f318, %f316, %f305, %f645;
	fma.rn.f32 	%f319, %f316, %f307, %f676;
	fma.rn.f32 	%f320, %f316, %f309, %f644;
	ld.shared.f32 	%f321, [%r67+-352];
	fma.rn.f32 	%f322, %f321, %f303, %f675;
	fma.rn.f32 	%f323, %f321, %f305, %f643;
	fma.rn.f32 	%f324, %f321, %f307, %f674;
	fma.rn.f32 	%f325, %f321, %f309, %f642;
	ld.shared.f32 	%f326, [%r67+-256];
	fma.rn.f32 	%f327, %f326, %f303, %f673;
	fma.rn.f32 	%f328, %f326, %f305, %f641;
	fma.rn.f32 	%f329, %f326, %f307, %f672;
	fma.rn.f32 	%f330, %f326, %f309, %f640;
	ld.shared.f32 	%f331, [%r67+-224];
	fma.rn.f32 	%f332, %f331, %f303, %f671;
	fma.rn.f32 	%f333, %f331, %f305, %f639;
	fma.rn.f32 	%f334, %f331, %f307, %f670;
	fma.rn.f32 	%f335, %f331, %f309, %f638;
	ld.shared.f32 	%f336, [%r67+-128];
	fma.rn.f32 	%f337, %f336, %f303, %f669;
	fma.rn.f32 	%f338, %f336, %f305, %f637;
	fma.rn.f32 	%f339, %f336, %f307, %f668;
	fma.rn.f32 	%f340, %f336, %f309, %f636;
	ld.shared.f32 	%f341, [%r67+-96];
	fma.rn.f32 	%f342, %f341, %f303, %f667;
	fma.rn.f32 	%f343, %f341, %f305, %f635;
	fma.rn.f32 	%f344, %f341, %f307, %f666;
	fma.rn.f32 	%f345, %f341, %f309, %f634;
	ld.shared.f32 	%f346, [%r67];
	fma.rn.f32 	%f347, %f346, %f303, %f665;
	fma.rn.f32 	%f348, %f346, %f305, %f633;
	fma.rn.f32 	%f349, %f346, %f307, %f664;
	fma.rn.f32 	%f350, %f346, %f309, %f632;
	ld.shared.f32 	%f351, [%r67+32];
	fma.rn.f32 	%f352, %f351, %f303, %f663;
	fma.rn.f32 	%f353, %f351, %f305, %f631;
	fma.rn.f32 	%f354, %f351, %f307, %f662;
	fma.rn.f32 	%f355, %f351, %f309, %f630;
	ld.shared.f32 	%f356, [%r67+128];
	fma.rn.f32 	%f357, %f356, %f303, %f661;
	fma.rn.f32 	%f358, %f356, %f305, %f629;
	fma.rn.f32 	%f359, %f356, %f307, %f660;
	fma.rn.f32 	%f360, %f356, %f309, %f628;
	ld.shared.f32 	%f361, [%r67+160];
	fma.rn.f32 	%f362, %f361, %f303, %f659;
	fma.rn.f32 	%f363, %f361, %f305, %f627;
	fma.rn.f32 	%f364, %f361, %f307, %f658;
	fma.rn.f32 	%f365, %f361, %f309, %f626;
	ld.shared.f32 	%f366, [%r67+256];
	fma.rn.f32 	%f367, %f366, %f303, %f657;
	fma.rn.f32 	%f368, %f366, %f305, %f625;
	fma.rn.f32 	%f369, %f366, %f307, %f656;
	fma.rn.f32 	%f370, %f366, %f309, %f624;
	ld.shared.f32 	%f371, [%r67+288];
	fma.rn.f32 	%f372, %f371, %f303, %f655;
	fma.rn.f32 	%f373, %f371, %f305, %f623;
	fma.rn.f32 	%f374, %f371, %f307, %f654;
	fma.rn.f32 	%f375, %f371, %f309, %f622;
	ld.shared.f32 	%f376, [%r67+384];
	fma.rn.f32 	%f377, %f376, %f303, %f653;
	fma.rn.f32 	%f378, %f376, %f305, %f621;
	fma.rn.f32 	%f379, %f376, %f307, %f652;
	fma.rn.f32 	%f380, %f376, %f309, %f620;
	ld.shared.f32 	%f381, [%r67+416];
	fma.rn.f32 	%f382, %f381, %f303, %f651;
	fma.rn.f32 	%f383, %f381, %f305, %f619;
	fma.rn.f32 	%f384, %f381, %f307, %f650;
	fma.rn.f32 	%f385, %f381, %f309, %f618;
	ld.shared.f32 	%f386, [%r78+-256];
	fma.rn.f32 	%f387, %f311, %f386, %f304;
	ld.shared.f32 	%f388, [%r78];
	fma.rn.f32 	%f389, %f311, %f388, %f306;
	ld.shared.f32 	%f390, [%r78+-252];
	fma.rn.f32 	%f391, %f311, %f390, %f308;
	ld.shared.f32 	%f392, [%r78+4];
	fma.rn.f32 	%f393, %f311, %f392, %f310;
	ld.shared.f32 	%f394, [%r67+-448];
	fma.rn.f32 	%f395, %f394, %f386, %f312;
	fma.rn.f32 	%f396, %f394, %f388, %f313;
	fma.rn.f32 	%f397, %f394, %f390, %f314;
	fma.rn.f32 	%f398, %f394, %f392, %f315;
	fma.rn.f32 	%f399, %f321, %f386, %f317;
	fma.rn.f32 	%f400, %f321, %f388, %f318;
	fma.rn.f32 	%f401, %f321, %f390, %f319;
	fma.rn.f32 	%f402, %f321, %f392, %f320;
	ld.shared.f32 	%f403, [%r67+-320];
	fma.rn.f32 	%f404, %f403, %f386, %f322;
	fma.rn.f32 	%f405, %f403, %f388, %f323;
	fma.rn.f32 	%f406, %f403, %f390, %f324;
	fma.rn.f32 	%f407, %f403, %f392, %f325;
	fma.rn.f32 	%f408, %f331, %f386, %f327;
	fma.rn.f32 	%f409, %f331, %f388, %f328;
	fma.rn.f32 	%f410, %f331, %f390, %f329;
	fma.rn.f32 	%f411, %f331, %f392, %f330;
	ld.shared.f32 	%f412, [%r67+-192];
	fma.rn.f32 	%f413, %f412, %f386, %f332;
	fma.rn.f32 	%f414, %f412, %f388, %f333;
	fma.rn.f32 	%f415, %f412, %f390, %f334;
	fma.rn.f32 	%f416, %f412, %f392, %f335;
	fma.rn.f32 	%f417, %f341, %f386, %f337;
	fma.rn.f32 	%f418, %f341, %f388, %f338;
	fma.rn.f32 	%f419, %f341, %f390, %f339;
	fma.rn.f32 	%f420, %f341, %f392, %f340;
	ld.shared.f32 	%f421, [%r67+-64];
	fma.rn.f32 	%f422, %f421, %f386, %f342;
	fma.rn.f32 	%f423, %f421, %f388, %f343;
	fma.rn.f32 	%f424, %f421, %f390, %f344;
	fma.rn.f32 	%f425, %f421, %f392, %f345;
	fma.rn.f32 	%f426, %f351, %f386, %f347;
	fma.rn.f32 	%f427, %f351, %f388, %f348;
	fma.rn.f32 	%f428, %f351, %f390, %f349;
	fma.rn.f32 	%f429, %f351, %f392, %f350;
	ld.shared.f32 	%f430, [%r67+64];
	fma.rn.f32 	%f431, %f430, %f386, %f352;
	fma.rn.f32 	%f432, %f430, %f388, %f353;
	fma.rn.f32 	%f433, %f430, %f390, %f354;
	fma.rn.f32 	%f434, %f430, %f392, %f355;
	fma.rn.f32 	%f435, %f361, %f386, %f357;
	fma.rn.f32 	%f436, %f361, %f388, %f358;
	fma.rn.f32 	%f437, %f361, %f390, %f359;
	fma.rn.f32 	%f438, %f361, %f392, %f360;
	ld.shared.f32 	%f439, [%r67+192];
	fma.rn.f32 	%f440, %f439, %f386, %f362;
	fma.rn.f32 	%f441, %f439, %f388, %f363;
	fma.rn.f32 	%f442, %f439, %f390, %f364;
	fma.rn.f32 	%f443, %f439, %f392, %f365;
	fma.rn.f32 	%f444, %f371, %f386, %f367;
	fma.rn.f32 	%f445, %f371, %f388, %f368;
	fma.rn.f32 	%f446, %f371, %f390, %f369;
	fma.rn.f32 	%f447, %f371, %f392, %f370;
	ld.shared.f32 	%f448, [%r67+320];
	fma.rn.f32 	%f449, %f448, %f386, %f372;
	fma.rn.f32 	%f450, %f448, %f388, %f373;
	fma.rn.f32 	%f451, %f448, %f390, %f374;
	fma.rn.f32 	%f452, %f448, %f392, %f375;
	fma.rn.f32 	%f453, %f381, %f386, %f377;
	fma.rn.f32 	%f454, %f381, %f388, %f378;
	fma.rn.f32 	%f455, %f381, %f390, %f379;
	fma.rn.f32 	%f456, %f381, %f392, %f380;
	ld.shared.f32 	%f457, [%r67+448];
	fma.rn.f32 	%f458, %f457, %f386, %f382;
	fma.rn.f32 	%f459, %f457, %f388, %f383;
	fma.rn.f32 	%f460, %f457, %f390, %f384;
	fma.rn.f32 	%f461, %f457, %f392, %f385;
	ld.shared.f32 	%f462, [%r78+3840];
	fma.rn.f32 	%f681, %f394, %f462, %f387;
	ld.shared.f32 	%f463, [%r78+4096];
	fma.rn.f32 	%f649, %f394, %f463, %f389;
	ld.shared.f32 	%f464, [%r78+3844];
	fma.rn.f32 	%f680, %f394, %f464, %f391;
	ld.shared.f32 	%f465, [%r78+4100];
	fma.rn.f32 	%f648, %f394, %f465, %f393;
	ld.shared.f32 	%f466, [%r67+-416];
	fma.rn.f32 	%f679, %f466, %f462, %f395;
	fma.rn.f32 	%f647, %f466, %f463, %f396;
	fma.rn.f32 	%f678, %f466, %f464, %f397;
	fma.rn.f32 	%f646, %f466, %f465, %f398;
	fma.rn.f32 	%f677, %f403, %f462, %f399;
	fma.rn.f32 	%f645, %f403, %f463, %f400;
	fma.rn.f32 	%f676, %f403, %f464, %f401;
	fma.rn.f32 	%f644, %f403, %f465, %f402;
	ld.shared.f32 	%f467, [%r67+-288];
	fma.rn.f32 	%f675, %f467, %f462, %f404;
	fma.rn.f32 	%f643, %f467, %f463, %f405;
	fma.rn.f32 	%f674, %f467, %f464, %f406;
	fma.rn.f32 	%f642, %f467, %f465, %f407;
	fma.rn.f32 	%f673, %f412, %f462, %f408;
	fma.rn.f32 	%f641, %f412, %f463, %f409;
	fma.rn.f32 	%f672, %f412, %f464, %f410;
	fma.rn.f32 	%f640, %f412, %f465, %f411;
	ld.shared.f32 	%f468, [%r67+-160];
	fma.rn.f32 	%f671, %f468, %f462, %f413;
	fma.rn.f32 	%f639, %f468, %f463, %f414;
	fma.rn.f32 	%f670, %f468, %f464, %f415;
	fma.rn.f32 	%f638, %f468, %f465, %f416;
	fma.rn.f32 	%f669, %f421, %f462, %f417;
	fma.rn.f32 	%f637, %f421, %f463, %f418;
	fma.rn.f32 	%f668, %f421, %f464, %f419;
	fma.rn.f32 	%f636, %f421, %f465, %f420;
	ld.shared.f32 	%f469, [%r67+-32];
	fma.rn.f32 	%f667, %f469, %f462, %f422;
	fma.rn.f32 	%f635, %f469, %f463, %f423;
	fma.rn.f32 	%f666, %f469, %f464, %f424;
	fma.rn.f32 	%f634, %f469, %f465, %f425;
	fma.rn.f32 	%f665, %f430, %f462, %f426;
	fma.rn.f32 	%f633, %f430, %f463, %f427;
	fma.rn.f32 	%f664, %f430, %f464, %f428;
	fma.rn.f32 	%f632, %f430, %f465, %f429;
	ld.shared.f32 	%f470, [%r67+96];
	fma.rn.f32 	%f663, %f470, %f462, %f431;
	fma.rn.f32 	%f631, %f470, %f463, %f432;
	fma.rn.f32 	%f662, %f470, %f464, %f433;
	fma.rn.f32 	%f630, %f470, %f465, %f434;
	fma.rn.f32 	%f661, %f439, %f462, %f435;
	fma.rn.f32 	%f629, %f439, %f463, %f436;
	fma.rn.f32 	%f660, %f439, %f464, %f437;
	fma.rn.f32 	%f628, %f439, %f465, %f438;
	ld.shared.f32 	%f471, [%r67+224];
	fma.rn.f32 	%f659, %f471, %f462, %f440;
	fma.rn.f32 	%f627, %f471, %f463, %f441;
	fma.rn.f32 	%f658, %f471, %f464, %f442;
	fma.rn.f32 	%f626, %f471, %f465, %f443;
	fma.rn.f32 	%f657, %f448, %f462, %f444;
	fma.rn.f32 	%f625, %f448, %f463, %f445;
	fma.rn.f32 	%f656, %f448, %f464, %f446;
	fma.rn.f32 	%f624, %f448, %f465, %f447;
	ld.shared.f32 	%f472, [%r67+352];
	fma.rn.f32 	%f655, %f472, %f462, %f449;
	fma.rn.f32 	%f623, %f472, %f463, %f450;
	fma.rn.f32 	%f654, %f472, %f464, %f451;
	fma.rn.f32 	%f622, %f472, %f465, %f452;
	fma.rn.f32 	%f653, %f457, %f462, %f453;
	fma.rn.f32 	%f621, %f457, %f463, %f454;
	fma.rn.f32 	%f652, %f457, %f464, %f455;
	fma.rn.f32 	%f620, %f457, %f465, %f456;
	ld.shared.f32 	%f473, [%r67+480];
	fma.rn.f32 	%f651, %f473, %f462, %f458;
	fma.rn.f32 	%f619, %f473, %f463, %f459;
	fma.rn.f32 	%f650, %f473, %f464, %f460;
	fma.rn.f32 	%f618, %f473, %f465, %f461;
	add.s32 	%r79, %r79, 4;
	add.s32 	%r78, %r78, 512;
	setp.ne.s32 	%p11, %r79, 544;
	@%p11 bra 	$L__BB0_9;
	add.s32 	%r77, %r77, 1;
	setp.ne.s32 	%p12, %r77, 8;
	@%p12 bra 	$L__BB0_2;
	add.s32 	%r76, %r76, 1;
	setp.ne.s32 	%p13, %r76, 3;
	@%p13 bra 	$L__BB0_1;
	ld.param.u64 	%rd27, [default_function_kernel_param_0];
	cvta.to.global.u64 	%rd24, %rd27;
	mul.lo.s32 	%r68, %r9, 200704;
	mad.lo.s32 	%r69, %r3, 802816, %r68;
	shl.b32 	%r70, %r1, 8;
	add.s32 	%r71, %r69, %r70;
	mov.u32 	%r72, %tid.x;
	shl.b32 	%r73, %r72, 1;
	and.b32  	%r74, %r73, 62;
	or.b32  	%r75, %r71, %r74;
	mul.wide.u32 	%rd25, %r75, 4;
	add.s64 	%rd26, %rd24, %rd25;
	st.global.f32 	[%rd26], %f681;
	st.global.f32 	[%rd26+256], %f649;
	st.global.f32 	[%rd26+4], %f680;
	st.global.f32 	[%rd26+260], %f648;
	st.global.f32 	[%rd26+512], %f679;
	st.global.f32 	[%rd26+768], %f647;
	st.global.f32 	[%rd26+516], %f678;
	st.global.f32 	[%rd26+772], %f646;
	st.global.f32 	[%rd26+100352], %f677;
	st.global.f32 	[%rd26+100608], %f645;
	st.global.f32 	[%rd26+100356], %f676;
	st.global.f32 	[%rd26+100612], %f644;
	st.global.f32 	[%rd26+100864], %f675;
	st.global.f32 	[%rd26+101120], %f643;
	st.global.f32 	[%rd26+100868], %f674;
	st.global.f32 	[%rd26+101124], %f642;
	st.global.f32 	[%rd26+200704], %f673;
	st.global.f32 	[%rd26+200960], %f641;
	st.global.f32 	[%rd26+200708], %f672;
	st.global.f32 	[%rd26+200964], %f640;
	st.global.f32 	[%rd26+201216], %f671;
	st.global.f32 	[%rd26+201472], %f639;
	st.global.f32 	[%rd26+201220], %f670;
	st.global.f32 	[%rd26+201476], %f638;
	st.global.f32 	[%rd26+301056], %f669;
	st.global.f32 	[%rd26+301312], %f637;
	st.global.f32 	[%rd26+301060], %f668;
	st.global.f32 	[%rd26+301316], %f636;
	st.global.f32 	[%rd26+301568], %f667;
	st.global.f32 	[%rd26+301824], %f635;
	st.global.f32 	[%rd26+301572], %f666;
	st.global.f32 	[%rd26+301828], %f634;
	st.global.f32 	[%rd26+401408], %f665;
	st.global.f32 	[%rd26+401664], %f633;
	st.global.f32 	[%rd26+401412], %f664;
	st.global.f32 	[%rd26+401668], %f632;
	st.global.f32 	[%rd26+401920], %f663;
	st.global.f32 	[%rd26+402176], %f631;
	st.global.f32 	[%rd26+401924], %f662;
	st.global.f32 	[%rd26+402180], %f630;
	st.global.f32 	[%rd26+501760], %f661;
	st.global.f32 	[%rd26+502016], %f629;
	st.global.f32 	[%rd26+501764], %f660;
	st.global.f32 	[%rd26+502020], %f628;
	st.global.f32 	[%rd26+502272], %f659;
	st.global.f32 	[%rd26+502528], %f627;
	st.global.f32 	[%rd26+502276], %f658;
	st.global.f32 	[%rd26+502532], %f626;
	st.global.f32 	[%rd26+602112], %f657;
	st.global.f32 	[%rd26+602368], %f625;
	st.global.f32 	[%rd26+602116], %f656;
	st.global.f32 	[%rd26+602372], %f624;
	st.global.f32 	[%rd26+602624], %f655;
	st.global.f32 	[%rd26+602880], %f623;
	st.global.f32 	[%rd26+602628], %f654;
	st.global.f32 	[%rd26+602884], %f622;
	st.global.f32 	[%rd26+702464], %f653;
	st.global.f32 	[%rd26+702720], %f621;
	st.global.f32 	[%rd26+702468], %f652;
	st.global.f32 	[%rd26+702724], %f620;
	st.global.f32 	[%rd26+702976], %f651;
	st.global.f32 	[%rd26+703232], %f619;
	st.global.f32 	[%rd26+702980], %f650;
	st.global.f32 	[%rd26+703236], %f618;
	ret;

}


// ===== COMPILED SASS (sm_100) =====

	.target	sm_100

	.elftype	@"ET_EXEC"


//--------------------- .note.nv.tkinfo           --------------------------
	.section	.note.nv.tkinfo,"",@"SHT_NOTE"
	.sectionflags	@"SHF_NOTE_NV_TKINFO"
	.tkinfo
        /*0018*/ 	.word	0x00000002
        /*0030*/ 	.string	""
        /*0030*/ 	.string	"ptxas"
        /*0030*/ 	.string	"Cuda compilation tools, release 13.0, V13.0.88"
        /*0030*/ 	.string	"Build cuda_13.0.r13.0/compiler.36424714_0"
        /*0030*/ 	.string	"-arch sm_100 -m 64 "



//--------------------- .note.nv.cuinfo           --------------------------
	.section	.note.nv.cuinfo,"",@"SHT_NOTE"
	.sectionflags	@"SHF_NOTE_NV_CUINFO"
        /*0018*/ 	.short	0x0002
        /*001a*/ 	.short	0x0064
        /*001c*/ 	.short	0x0082
	.zero		2


//--------------------- .nv.info                  --------------------------
	.section	.nv.info,"",@"SHT_CUDA_INFO"
	.align	4


	//----- nvinfo : EIATTR_REGCOUNT
	.align		4
        /*0000*/ 	.byte	0x04, 0x2f
        /*0002*/ 	.short	(.L_1 - .L_0)
	.align		4
.L_0:
        /*0004*/ 	.word	index@(default_function_kernel)
        /*0008*/ 	.word	0x00000060


	//----- nvinfo : EIATTR_FRAME_SIZE
	.align		4
.L_1:
        /*000c*/ 	.byte	0x04, 0x11
        /*000e*/ 	.short	(.L_3 - .L_2)
	.align		4
.L_2:
        /*0010*/ 	.word	index@(default_function_kernel)
        /*0014*/ 	.word	0x00000000


	//----- nvinfo : EIATTR_MIN_STACK_SIZE
	.align		4
.L_3:
        /*0018*/ 	.byte	0x04, 0x12
        /*001a*/ 	.short	(.L_5 - .L_4)
	.align		4
.L_4:
        /*001c*/ 	.word	index@(default_function_kernel)
        /*0020*/ 	.word	0x00000000
.L_5:


//--------------------- .nv.compat                --------------------------
	.section	.nv.compat,"",@"SHT_CUDA_COMPAT_INFO"
	.align	4
        /*0000*/ 	.byte	0x02, 0x09, 0x00, 0x00, 0x02, 0x02, 0x01, 0x00, 0x02, 0x05, 0x05, 0x00, 0x03, 0x07, 0x01, 0x01
        /*0010*/ 	.byte	0x02, 0x03, 0x00, 0x00, 0x02, 0x06, 0x01, 0x00, 0x04, 0x0b, 0x08, 0x00, 0x09, 0x00, 0x00, 0x00
        /*0020*/ 	.byte	0x00, 0x00, 0x00, 0x00


//--------------------- .nv.info.default_function_kernel --------------------------
	.section	.nv.info.default_function_kernel,"",@"SHT_CUDA_INFO"
	.sectionflags	@""
	.align	4


	//----- nvinfo : EIATTR_CUDA_API_VERSION
	.align		4
        /*0000*/ 	.byte	0x04, 0x37
        /*0002*/ 	.short	(.L_7 - .L_6)
.L_6:
        /*0004*/ 	.word	0x00000082


	//----- nvinfo : EIATTR_KPARAM_INFO
	.align		4
.L_7:
        /*0008*/ 	.byte	0x04, 0x17
        /*000a*/ 	.short	(.L_9 - .L_8)
.L_8:
        /*000c*/ 	.word	0x00000000
        /*0010*/ 	.short	0x0002
        /*0012*/ 	.short	0x0010
        /*0014*/ 	.byte	0x00, 0xf5, 0x21, 0x00


	//----- nvinfo : EIATTR_KPARAM_INFO
	.align		4
.L_9:
        /*0018*/ 	.byte	0x04, 0x17
        /*001a*/ 	.short	(.L_11 - .L_10)
.L_10:
        /*001c*/ 	.word	0x00000000
        /*0020*/ 	.short	0x0001
        /*0022*/ 	.short	0x0008
        /*0024*/ 	.byte	0x00, 0xf5, 0x21, 0x00


	//----- nvinfo : EIATTR_KPARAM_INFO
	.align		4
.L_11:
        /*0028*/ 	.byte	0x04, 0x17
        /*002a*/ 	.short	(.L_13 - .L_12)
.L_12:
        /*002c*/ 	.word	0x00000000
        /*0030*/ 	.short	0x0000
        /*0032*/ 	.short	0x0000
        /*0034*/ 	.byte	0x00, 0xf5, 0x21, 0x00


	//----- nvinfo : EIATTR_SPARSE_MMA_MASK
	.align		4
.L_13:
        /*0038*/ 	.byte	0x03, 0x50
        /*003a*/ 	.short	0x0000


	//----- nvinfo : EIATTR_MAXREG_COUNT
	.align		4
        /*003c*/ 	.byte	0x03, 0x1b
        /*003e*/ 	.short	0x00ff


	//----- nvinfo : EIATTR_NUM_BARRIERS
	.align		4
        /*0040*/ 	.byte	0x02, 0x4c
        /*0042*/ 	.byte	0x01
	.zero		1


	//----- nvinfo : EIATTR_MERCURY_ISA_VERSION
	.align		4
        /*0044*/ 	.byte	0x03, 0x5f
        /*0046*/ 	.short	0x0101


	//----- nvinfo : EIATTR_VRC_CTA_INIT_COUNT
	.align		4
        /*0048*/ 	.byte	0x02, 0x4a
	.zero		1
	.zero		1


	//----- nvinfo : EIATTR_EXIT_INSTR_OFFSETS
	.align		4
        /*004c*/ 	.byte	0x04, 0x1c
        /*004e*/ 	.short	(.L_15 - .L_14)


	//   ....[0]....
.L_14:
        /*0050*/ 	.word	0x00001d20


	//----- nvinfo : EIATTR_MAX_THREADS
	.align		4
.L_15:
        /*0054*/ 	.byte	0x04, 0x05
        /*0056*/ 	.short	(.L_17 - .L_16)
.L_16:
        /*0058*/ 	.word	0x00000080
        /*005c*/ 	.word	0x00000001
        /*0060*/ 	.word	0x00000001


	//----- nvinfo : EIATTR_CBANK_PARAM_SIZE
	.align		4
.L_17:
        /*0064*/ 	.byte	0x03, 0x19
        /*0066*/ 	.short	0x0018


	//----- nvinfo : EIATTR_PARAM_CBANK
	.align		4
        /*0068*/ 	.byte	0x04, 0x0a
        /*006a*/ 	.short	(.L_19 - .L_18)
	.align		4
.L_18:
        /*006c*/ 	.word	index@(.nv.constant0.default_function_kernel)
        /*0070*/ 	.short	0x0380
        /*0072*/ 	.short	0x0018


	//----- nvinfo : EIATTR_SW_WAR
	.align		4
.L_19:
        /*0074*/ 	.byte	0x04, 0x36
        /*0076*/ 	.short	(.L_21 - .L_20)
.L_20:
        /*0078*/ 	.word	0x00000008
.L_21:


//--------------------- .nv.callgraph             --------------------------
	.section	.nv.callgraph,"",@"SHT_CUDA_CALLGRAPH"
	.align	4
	.sectionentsize	8
	.align		4
        /*0000*/ 	.word	0x00000000
	.align		4
        /*0004*/ 	.word	0xffffffff
	.align		4
        /*0008*/ 	.word	0x00000000
	.align		4
        /*000c*/ 	.word	0xfffffffe
	.align		4
        /*0010*/ 	.word	0x00000000
	.align		4
        /*0014*/ 	.word	0xfffffffd
	.align		4
        /*0018*/ 	.word	0x00000000
	.align		4
        /*001c*/ 	.word	0xfffffffc


//--------------------- .text.default_function_kernel --------------------------
	.section	.text.default_function_kernel,"ax",@progbits
	.align	128
        .global         default_function_kernel
        .type           default_function_kernel,@function
        .size           default_function_kernel,(.L_x_4 - default_function_kernel)
        .other          default_function_kernel,@"STO_CUDA_ENTRY STV_DEFAULT"
default_function_kernel:
.text.default_function_kernel:
[----:B------:R-:W-:Y:S08]  /*0000*/  LDC R1, c[0x0][0x37c] ;  /* 0x0000df00ff017b82 */ /* 0x000ff00000000800 */
[----:B------:R-:W0:Y:S01]  /*0010*/  S2UR UR8, SR_CTAID.X ;  /* 0x00000000000879c3 */ /* 0x000e220000002500 */
[----:B------:R-:W1:Y:S01]  /*0020*/  S2R R85, SR_TID.X ;  /* 0x0000000000557919 */ /* 0x000e620000002100 */
[----:B------:R-:W-:Y:S01]  /*0030*/  HFMA2 R82, -RZ, RZ, 0, 0 ;  /* 0x00000000ff527431 */ /* 0x000fe200000001ff */
[----:B------:R-:W-:-:S02]  /*0040*/  CS2R R92, SRZ ;  /* 0x00000000005c7805 */ /* 0x000fc4000001ff00 */
[----:B------:R-:W-:Y:S02]  /*0050*/  CS2R R90, SRZ ;  /* 0x00000000005a7805 */ /* 0x000fe4000001ff00 */
[----:B------:R-:W-:Y:S02]  /*0060*/  CS2R R80, SRZ ;  /* 0x0000000000507805 */ /* 0x000fe4000001ff00 */
[----:B------:R-:W-:Y:S02]  /*0070*/  CS2R R78, SRZ ;  /* 0x00000000004e7805 */ /* 0x000fe4000001ff00 */
[----:B------:R-:W-:Y:S02]  /*0080*/  CS2R R76, SRZ ;  /* 0x00000000004c7805 */ /* 0x000fe4000001ff00 */
[----:B------:R-:W-:Y:S02]  /*0090*/  CS2R R74, SRZ ;  /* 0x00000000004a7805 */ /* 0x000fe4000001ff00 */
        /* <DEDUP_REMOVED lines=14> */
[----:B------:R-:W-:Y:S01]  /*0180*/  CS2R R50, SRZ ;  /* 0x0000000000327805 */ /* 0x000fe2000001ff00 */
[----:B0-----:R-:W-:Y:S01]  /*0190*/  UIMAD.WIDE.U32 UR6, UR8, -0x6db6db6d, URZ ;  /* 0x92492493080678a5 */ /* 0x001fe2000f8e00ff */
[----:B------:R-:W-:Y:S01]  /*01a0*/  CS2R R52, SRZ ;  /* 0x0000000000347805 */ /* 0x000fe2000001ff00 */
[----:B------:R-:W-:Y:S01]  /*01b0*/  UIMAD.WIDE.U32 UR4, UR8, 0x5397829d, URZ ;  /* 0x5397829d080478a5 */ /* 0x000fe2000f8e00ff */
[----:B------:R-:W-:Y:S01]  /*01c0*/  CS2R R54, SRZ ;  /* 0x0000000000367805 */ /* 0x000fe2000001ff00 */
[----:B------:R-:W-:Y:S01]  /*01d0*/  USHF.R.U32.HI UR7, URZ, 0x2, UR7 ;  /* 0x00000002ff077899 */ /* 0x000fe20008011607 */
[----:B------:R-:W-:Y:S01]  /*01e0*/  CS2R R56, SRZ ;  /* 0x0000000000387805 */ /* 0x000fe2000001ff00 */
[----:B------:R-:W-:Y:S01]  /*01f0*/  USHF.R.U32.HI UR6, URZ, 0x5, UR5 ;  /* 0x00000005ff067899 */ /* 0x000fe20008011605 */
[----:B------:R-:W-:Y:S01]  /*0200*/  CS2R R58, SRZ ;  /* 0x00000000003a7805 */ /* 0x000fe2000001ff00 */
[----:B------:R-:W-:Y:S01]  /*0210*/  UIMAD UR4, UR7, -0x7, UR8 ;  /* 0xfffffff9070478a4 */ /* 0x000fe2000f8e0208 */
[--C-:B-1----:R-:W-:Y:S01]  /*0220*/  SHF.R.U32.HI R89, RZ, 0x3, R85.reuse ;  /* 0x00000003ff597819 */ /* 0x102fe20000011655 */
[----:B------:R-:W-:Y:S01]  /*0230*/  UIMAD UR7, UR6, -0x62, UR8 ;  /* 0xffffff9e060778a4 */ /* 0x000fe2000f8e0208 */
[----:B------:R-:W0:Y:S01]  /*0240*/  S2UR UR8, SR_CgaCtaId ;  /* 0x00000000000879c3 */ /* 0x000e220000008800 */
[----:B------:R-:W-:Y:S01]  /*0250*/  SHF.R.U32.HI R0, RZ, 0x1, R85 ;  /* 0x00000001ff007819 */ /* 0x000fe20000011655 */
[----:B------:R-:W-:Y:S01]  /*0260*/  USHF.L.U32 UR4, UR4, 0x1, URZ ;  /* 0x0000000104047899 */ /* 0x000fe200080006ff */
[----:B------:R-:W-:Y:S01]  /*0270*/  MOV R2, UR6 ;  /* 0x0000000600027c02 */ /* 0x000fe20008000f00 */
[----:B------:R-:W-:Y:S01]  /*0280*/  IMAD R89, R89, 0x3100, RZ ;  /* 0x0000310059597824 */ /* 0x000fe200078e02ff */
[----:B------:R-:W-:Y:S01]  /*0290*/  SHF.L.U32 R87, R85, 0x2, RZ ;  /* 0x0000000255577819 */ /* 0x000fe200000006ff */
[----:B------:R-:W-:Y:S01]  /*02a0*/  USHF.L.U32 UR5, UR7, 0x7, URZ ;  /* 0x0000000707057899 */ /* 0x000fe200080006ff */
[----:B------:R-:W-:Y:S01]  /*02b0*/  LOP3.LUT R0, R0, 0x3, RZ, 0xc0, !PT ;  /* 0x0000000300007812 */ /* 0x000fe200078ec0ff */
[----:B------:R-:W-:Y:S01]  /*02c0*/  IMAD R3, R2, 0x62000, R89 ;  /* 0x0006200002037824 */ /* 0x000fe200078e0259 */
[----:B------:R-:W-:-:S02]  /*02d0*/  LOP3.LUT R2, R87, 0x4, RZ, 0xc0, !PT ;  /* 0x0000000457027812 */ /* 0x000fc400078ec0ff */
[----:B------:R-:W-:Y:S02]  /*02e0*/  CS2R R60, SRZ ;  /* 0x00000000003c7805 */ /* 0x000fe4000001ff00 */
[C---:B------:R-:W-:Y:S02]  /*02f0*/  LOP3.LUT P0, RZ, R0.reuse, UR4, RZ, 0xfc, !PT ;  /* 0x0000000400ff7c12 */ /* 0x040fe4000f80fcff */
[----:B------:R-:W-:Y:S02]  /*0300*/  CS2R R62, SRZ ;  /* 0x00000000003e7805 */ /* 0x000fe4000001ff00 */
[----:B------:R-:W-:Y:S01]  /*0310*/  IADD3 R0, PT, PT, R0, UR4, RZ ;  /* 0x0000000400007c10 */ /* 0x000fe2000fffe0ff */
[----:B------:R-:W-:Y:S01]  /*0320*/  UMOV UR4, 0x400 ;  /* 0x0000040000047882 */ /* 0x000fe20000000000 */
[----:B------:R-:W-:Y:S01]  /*0330*/  IADD3 R3, P1, P2, R2, UR5, R3 ;  /* 0x0000000502037c10 */ /* 0x000fe2000fa3e003 */
[----:B------:R-:W-:Y:S01]  /*0340*/  UIADD3 UR5, UPT, UPT, UR4, 0x1000, URZ ;  /* 0x0000100004057890 */ /* 0x000fe2000fffe0ff */
[----:B------:R-:W-:-:S02]  /*0350*/  SHF.L.U32 R88, R85, 0x5, RZ ;  /* 0x0000000555587819 */ /* 0x000fc400000006ff */
[----:B------:R-:W-:Y:S02]  /*0360*/  CS2R R64, SRZ ;  /* 0x0000000000407805 */ /* 0x000fe4000001ff00 */
[----:B------:R-:W-:Y:S02]  /*0370*/  LOP3.LUT R20, R85, 0x1f, RZ, 0xc0, !PT ;  /* 0x0000001f55147812 */ /* 0x000fe400078ec0ff */
[----:B------:R-:W-:Y:S02]  /*0380*/  CS2R R66, SRZ ;  /* 0x0000000000427805 */ /* 0x000fe4000001ff00 */
[----:B------:R-:W-:Y:S02]  /*0390*/  LOP3.LUT R88, R88, 0xc0, RZ, 0xc0, !PT ;  /* 0x000000c058587812 */ /* 0x000fe400078ec0ff */
[----:B------:R-:W-:Y:S02]  /*03a0*/  CS2R R68, SRZ ;  /* 0x0000000000447805 */ /* 0x000fe4000001ff00 */
[----:B------:R-:W-:Y:S01]  /*03b0*/  IADD3.X R70, PT, PT, RZ, RZ, RZ, P1, P2 ;  /* 0x000000ffff467210 */ /* 0x000fe20000fe44ff */
[----:B0-----:R-:W-:Y:S01]  /*03c0*/  ULEA UR5, UR8, UR5, 0x18 ;  /* 0x0000000508057291 */ /* 0x001fe2000f8ec0ff */
[----:B------:R-:W-:Y:S01]  /*03d0*/  IADD3 RZ, P3, PT, R88, R3, RZ ;  /* 0x0000000358ff7210 */ /* 0x000fe20007f7e0ff */
[----:B------:R-:W-:Y:S01]  /*03e0*/  ULEA UR4, UR8, UR4, 0x18 ;  /* 0x0000000408047291 */ /* 0x000fe2000f8ec0ff */
[----:B------:R-:W-:-:S02]  /*03f0*/  SHF.R.U32.HI R84, RZ, 0x5, R85 ;  /* 0x00000005ff547819 */ /* 0x000fc40000011655 */
[----:B------:R-:W-:Y:S02]  /*0400*/  CS2R R2, SRZ ;  /* 0x0000000000027805 */ /* 0x000fe4000001ff00 */
[----:B------:R-:W-:Y:S01]  /*0410*/  ISETP.LT.U32.AND P0, PT, R0, 0xf, P0 ;  /* 0x0000000f0000780c */ /* 0x000fe20000701070 */
[----:B------:R-:W0:Y:S01]  /*0420*/  LDCU.64 UR10, c[0x0][0x358] ;  /* 0x00006b00ff0a77ac */ /* 0x000e220008000a00 */
[----:B------:R-:W-:Y:S02]  /*0430*/  LEA R20, R20, UR5, 0x3 ;  /* 0x0000000514147c11 */ /* 0x000fe4000f8e18ff */
[C---:B------:R-:W-:Y:S02]  /*0440*/  LEA R86, R85.reuse, UR4, 0x4 ;  /* 0x0000000455567c11 */ /* 0x040fe4000f8e20ff */
[----:B------:R-:W-:Y:S02]  /*0450*/  MOV R0, RZ ;  /* 0x000000ff00007202 */ /* 0x000fe40000000f00 */
[----:B------:R-:W-:-:S02]  /*0460*/  LEA R85, R85, UR5, 0x4 ;  /* 0x0000000555557c11 */ /* 0x000fc4000f8e20ff */
[----:B------:R-:W-:Y:S02]  /*0470*/  IADD3 R83, PT, PT, R20, 0x1100, RZ ;  /* 0x0000110014537810 */ /* 0x000fe40007ffe0ff */
[----:B------:R-:W-:Y:S02]  /*0480*/  IADD3.X R70, PT, PT, RZ, R70, RZ, P3, !PT ;  /* 0x00000046ff467210 */ /* 0x000fe40001ffe4ff */
[----:B------:R-:W-:Y:S01]  /*0490*/  LEA R84, R84, UR4, 0xa ;  /* 0x0000000454547c11 */ /* 0x000fe2000f8e50ff */
[----:B------:R-:W-:-:S06]  /*04a0*/  UMOV UR4, URZ ;  /* 0x000000ff00047c82 */ /* 0x000fcc0008000000 */
.L_x_2:
[----:B------:R-:W-:Y:S01]  /*04b0*/  UPRMT UR5, UR7, 0x9910, URZ ;  /* 0x0000991007057896 */ /* 0x000fe200080000ff */
[----:B------:R-:W-:Y:S01]  /*04c0*/  MOV R20, UR6 ;  /* 0x0000000600147c02 */ /* 0x000fe20008000f00 */
[----:B------:R-:W-:Y:S02]  /*04d0*/  USHF.L.U32 UR9, UR7, 0x7, URZ ;  /* 0x0000000707097899 */ /* 0x000fe400080006ff */
[----:B------:R-:W-:Y:S02]  /*04e0*/  UIMAD UR5, UR5, 0x25, URZ ;  /* 0x00000025050578a4 */ /* 0x000fe4000f8e02ff */
[----:B------:R-:W-:Y:S01]  /*04f0*/  IMAD R21, R20, 0x62000, R89 ;  /* 0x0006200014157824 */ /* 0x000fe200078e0259 */
[----:B------:R-:W-:Y:S01]  /*0500*/  LOP3.LUT R20, R87, 0x4, RZ, 0xc0, !PT ;  /* 0x0000000457147812 */ /* 0x000fe200078ec0ff */
[----:B------:R-:W-:-:S03]  /*0510*/  ULOP3.LUT UR5, UR5, 0xffff, URZ, 0xc0, !UPT ;  /* 0x0000ffff05057892 */ /* 0x000fc6000f8ec0ff */
[----:B------:R-:W-:Y:S01]  /*0520*/  IADD3 R21, PT, PT, R20, UR9, R21 ;  /* 0x0000000914157c10 */ /* 0x000fe2000fffe015 */
[----:B------:R-:W-:-:S03]  /*0530*/  USHF.R.U32.HI UR5, URZ, 0x8, UR5 ;  /* 0x00000008ff057899 */ /* 0x000fc60008011605 */
[----:B------:R-:W-:Y:S01]  /*0540*/  IADD3 R71, PT, PT, R88, R21, RZ ;  /* 0x0000001558477210 */ /* 0x000fe20007ffe0ff */
[----:B------:R-:W-:-:S04]  /*0550*/  UIADD3 UR8, UPT, UPT, URZ, -UR5, URZ ;  /* 0x80000005ff087290 */ /* 0x000fc8000fffe0ff */
[----:B------:R-:W-:-:S04]  /*0560*/  UPRMT UR8, UR8, 0x7710, URZ ;  /* 0x0000771008087896 */ /* 0x000fc800080000ff */
[----:B------:R-:W-:-:S04]  /*0570*/  UIADD3 UR8, UPT, UPT, UR7, UR8, URZ ;  /* 0x0000000807087290 */ /* 0x000fc8000fffe0ff */
[----:B------:R-:W-:-:S04]  /*0580*/  ULOP3.LUT UR8, UR8, 0xfe, URZ, 0xc0, !UPT ;  /* 0x000000fe08087892 */ /* 0x000fc8000f8ec0ff */
[----:B------:R-:W-:-:S04]  /*0590*/  ULEA.HI UR8, UR8, UR5, URZ, 0x1f ;  /* 0x0000000508087291 */ /* 0x000fc8000f8ff8ff */
[----:B------:R-:W-:-:S04]  /*05a0*/  ULOP3.LUT UR8, UR8, 0xfc, URZ, 0xc0, !UPT ;  /* 0x000000fc08087892 */ /* 0x000fc8000f8ec0ff */
[----:B------:R-:W-:-:S04]  /*05b0*/  USHF.R.U32.HI UR8, URZ, 0x2, UR8 ;  /* 0x00000002ff087899 */ /* 0x000fc80008011608 */
[----:B------:R-:W-:Y:S02]  /*05c0*/  UIADD3 UR5, UPT, UPT, UR8, UR4, URZ ;  /* 0x0000000408057290 */ /* 0x000fe4000fffe0ff */
[----:B------:R-:W-:-:S04]  /*05d0*/  ULOP3.LUT UP0, URZ, UR4, UR8, URZ, 0xfc, !UPT ;  /* 0x0000000804ff7292 */ /* 0x000fc8000f80fcff */
[----:B------:R-:W-:-:S03]  /*05e0*/  UISETP.LT.U32.AND UP0, UPT, UR5, 0xf, UP0 ;  /* 0x0000000f0500788c */ /* 0x000fc60008701070 */
[----:B------:R-:W-:-:S08]  /*05f0*/  UMOV UR5, URZ ;  /* 0x000000ff00057c82 */ /* 0x000fd00008000000 */
.L_x_1:
[----:B------:R-:W-:Y:S02]  /*0600*/  PLOP3.LUT P1, PT, P0, PT, UP0, 0x5d, 0xd5 ;  /* 0x0000000000d5781c */ /* 0x000fe4000072eb0d */
[----:B------:R-:W-:Y:S02]  /*0610*/  CS2R R42, SRZ ;  /* 0x00000000002a7805 */ /* 0x000fe4000001ff00 */
[----:B------:R-:W-:Y:S02]  /*0620*/  MOV R20, UR6 ;  /* 0x0000000600147c02 */ /* 0x000fe40008000f00 */
[----:B------:R-:W-:Y:S02]  /*0630*/  CS2R R40, SRZ ;  /* 0x0000000000287805 */ /* 0x000fe4000001ff00 */
[----:B------:R-:W-:Y:S01]  /*0640*/  MOV R24, UR7 ;  /* 0x0000000700187c02 */ /* 0x000fe20008000f00 */
[----:B------:R-:W1:Y:S04]  /*0650*/  LDC.64 R32, c[0x0][0x390] ;  /* 0x0000e400ff207b82 */ /* 0x000e680000000a00 */
[----:B------:R-:W-:Y:S01]  /*0660*/  @!P1 IMAD R23, R20, 0x62000, R89 ;  /* 0x0006200014179824 */ /* 0x000fe200078e0259 */
[----:B------:R-:W-:-:S03]  /*0670*/  @!P1 LOP3.LUT R22, R87, 0x4, RZ, 0xc0, !PT ;  /* 0x0000000457169812 */ /* 0x000fc600078ec0ff */
[----:B------:R-:W2:Y:S01]  /*0680*/  @!P1 LDC.64 R20, c[0x0][0x388] ;  /* 0x0000e200ff149b82 */ /* 0x000ea20000000a00 */
[----:B------:R-:W-:Y:S02]  /*0690*/  @!P1 LEA R23, R24, R23, 0x7 ;  /* 0x0000001718179211 */ /* 0x000fe400078e38ff */
[----:B------:R-:W-:Y:S02]  /*06a0*/  MOV R24, UR4 ;  /* 0x0000000400187c02 */ /* 0x000fe40008000f00 */
[----:B------:R-:W-:Y:S02]  /*06b0*/  @!P1 IADD3 R23, PT, PT, R88, R23, R22 ;  /* 0x0000001758179210 */ /* 0x000fe40007ffe016 */
[----:B------:R-:W-:-:S03]  /*06c0*/  MOV R22, UR5 ;  /* 0x0000000500167c02 */ /* 0x000fc60008000f00 */
[----:B------:R-:W-:-:S05]  /*06d0*/  @!P1 IMAD R23, R24, 0x380, R23 ;  /* 0x0000038018179824 */ /* 0x000fca00078e0217 */
[----:B------:R-:W-:-:S04]  /*06e0*/  @!P1 LEA R23, R22, R23, 0x3 ;  /* 0x0000001716179211 */ /* 0x000fc800078e18ff */
[----:B------:R-:W-:-:S05]  /*06f0*/  @!P1 IADD3 R23, PT, PT, R23, -0x3c0, RZ ;  /* 0xfffffc4017179810 */ /* 0x000fca0007ffe0ff */
[----:B--2---:R-:W-:-:S05]  /*0700*/  @!P1 IMAD.WIDE R20, R23, 0x4, R20 ;  /* 0x0000000417149825 */ /* 0x004fca00078e0214 */
[----:B0-----:R0:W2:Y:S01]  /*0710*/  @!P1 LDG.E.128.CONSTANT R40, desc[UR10][R20.64] ;  /* 0x0000000a14289981 */ /* 0x0010a2000c1e9d00 */
[----:B------:R-:W-:Y:S01]  /*0720*/  MOV R22, UR4 ;  /* 0x0000000400167c02 */ /* 0x000fe20008000f00 */
[----:B------:R-:W-:Y:S01]  /*0730*/  UIMAD UR8, UR4, 0x6000, URZ ;  /* 0x00006000040878a4 */ /* 0x000fe2000f8e02ff */
[----:B------:R-:W-:Y:S01]  /*0740*/  MOV R23, UR5 ;  /* 0x0000000500177c02 */ /* 0x000fe20008000f00 */
[----:B------:R-:W-:Y:S01]  /*0750*/  BAR.SYNC.DEFER_BLOCKING 0x0 ;  /* 0x0000000000007b1d */ /* 0x000fe20000010000 */
[----:B------:R-:W-:Y:S01]  /*0760*/  MOV R27, UR5 ;  /* 0x00000005001b7c02 */ /* 0x000fe20008000f00 */
[----:B------:R-:W-:-:S06]  /*0770*/  IMAD R22, R22, 0x380, RZ ;  /* 0x0000038016167824 */ /* 0x000fcc00078e02ff */
[----:B0-----:R-:W0:Y:S01]  /*0780*/  @!P1 LDC.64 R20, c[0x0][0x388] ;  /* 0x0000e200ff149b82 */ /* 0x001e220000000a00 */
[----:B------:R-:W-:-:S04]  /*0790*/  IADD3 R22, P3, PT, R22, R71, RZ ;  /* 0x0000004716167210 */ /* 0x000fc80007f7e0ff */
[----:B------:R-:W-:Y:S02]  /*07a0*/  @!P1 LEA R22, P2, R23, R22, 0x3 ;  /* 0x0000001617169211 */ /* 0x000fe400078418ff */
[----:B------:R-:W-:-:S04]  /*07b0*/  IADD3.X R23, PT, PT, RZ, R70, RZ, P3, !PT ;  /* 0x00000046ff177210 */ /* 0x000fc80001ffe4ff */
[----:B------:R-:W-:Y:S02]  /*07c0*/  @!P1 IADD3.X R23, PT, PT, RZ, R23, RZ, P2, !PT ;  /* 0x00000017ff179210 */ /* 0x000fe400017fe4ff */
[C---:B0-----:R-:W-:Y:S02]  /*07d0*/  @!P1 LEA R24, P2, R22.reuse, R20, 0x2 ;  /* 0x0000001416189211 */ /* 0x041fe400078410ff */
[----:B------:R-:W-:Y:S02]  /*07e0*/  LOP3.LUT R20, R87, UR8, RZ, 0xfc, !PT ;  /* 0x0000000857147c12 */ /* 0x000fe4000f8efcff */
[----:B------:R-:W-:Y:S02]  /*07f0*/  @!P1 LEA.HI.X R25, R22, R21, R23, 0x2, P2 ;  /* 0x0000001516199211 */ /* 0x000fe400010f1417 */
[----:B------:R-:W-:Y:S02]  /*0800*/  CS2R R22, SRZ ;  /* 0x0000000000167805 */ /* 0x000fe4000001ff00 */
[----:B------:R-:W-:-:S02]  /*0810*/  LEA R27, R27, R20, 0xa ;  /* 0x000000141b1b7211 */ /* 0x000fc400078e50ff */
[----:B------:R-:W-:-:S03]  /*0820*/  CS2R R20, SRZ ;  /* 0x0000000000147805 */ /* 0x000fc6000001ff00 */
[----:B-1----:R-:W-:-:S03]  /*0830*/  IMAD.WIDE.U32 R32, R27, 0x4, R32 ;  /* 0x000000041b207825 */ /* 0x002fc600078e0020 */
[----:B------:R-:W3:Y:S04]  /*0840*/  @!P1 LDG.E.128.CONSTANT R20, desc[UR10][R24.64+0xc3100] ;  /* 0x0c31000a18149981 */ /* 0x000ee8000c1e9d00 */
[----:B------:R-:W4:Y:S04]  /*0850*/  LDG.E.128.CONSTANT R28, desc[UR10][R32.64] ;  /* 0x0000000a201c7981 */ /* 0x000f28000c1e9d00 */
[----:B------:R-:W5:Y:S04]  /*0860*/  LDG.E.128.CONSTANT R24, desc[UR10][R32.64+0x800] ;  /* 0x0008000a20187981 */ /* 0x000f68000c1e9d00 */
[----:B--2---:R-:W-:Y:S04]  /*0870*/  STS.128 [R86], R40 ;  /* 0x0000002856007388 */ /* 0x004fe80000000c00 */
[----:B---3--:R0:W-:Y:S04]  /*0880*/  STS.128 [R86+0x800], R20 ;  /* 0x0008001456007388 */ /* 0x0081e80000000c00 */
[----:B----4-:R1:W-:Y:S04]  /*0890*/  STS.128 [R85], R28 ;  /* 0x0000001c55007388 */ /* 0x0103e80000000c00 */
[----:B-----5:R2:W-:Y:S04]  /*08a0*/  STS.128 [R85+0x800], R24 ;  /* 0x0008001855007388 */ /* 0x0205e80000000c00 */
[----:B0-----:R-:W3:Y:S04]  /*08b0*/  LDG.E.128.CONSTANT R20, desc[UR10][R32.64+0x8000] ;  /* 0x0080000a20147981 */ /* 0x001ee8000c1e9d00 */
[----:B-1----:R-:W4:Y:S04]  /*08c0*/  LDG.E.128.CONSTANT R28, desc[UR10][R32.64+0x10000] ;  /* 0x0100000a201c7981 */ /* 0x002f28000c1e9d00 */
[----:B--2---:R-:W2:Y:S04]  /*08d0*/  LDG.E.128.CONSTANT R24, desc[UR10][R32.64+0x8800] ;  /* 0x0088000a20187981 */ /* 0x004ea8000c1e9d00 */
[----:B------:R-:W5:Y:S01]  /*08e0*/  LDG.E.128.CONSTANT R32, desc[UR10][R32.64+0x10800] ;  /* 0x0108000a20207981 */ /* 0x000f62000c1e9d00 */
[----:B------:R-:W-:-:S03]  /*08f0*/  UMOV UR8, 0x200 ;  /* 0x0000020000087882 */ /* 0x000fc60000000000 */
[----:B---3--:R-:W-:Y:S04]  /*0900*/  STS.128 [R85+0x1000], R20 ;  /* 0x0010001455007388 */ /* 0x008fe80000000c00 */
[----:B----4-:R-:W-:Y:S04]  /*0910*/  STS.128 [R85+0x2000], R28 ;  /* 0x0020001c55007388 */ /* 0x010fe80000000c00 */
[----:B--2---:R0:W-:Y:S04]  /*0920*/  STS.128 [R85+0x1800], R24 ;  /* 0x0018001855007388 */ /* 0x0041e80000000c00 */
[----:B-----5:R1:W-:Y:S01]  /*0930*/  STS.128 [R85+0x2800], R32 ;  /* 0x0028002055007388 */ /* 0x0203e20000000c00 */
[----:B0-----:R-:W-:Y:S01]  /*0940*/  MOV R24, R83 ;  /* 0x0000005300187202 */ /* 0x001fe20000000f00 */
[----:B------:R-:W-:Y:S06]  /*0950*/  BAR.SYNC.DEFER_BLOCKING 0x0 ;  /* 0x0000000000007b1d */ /* 0x000fec0000010000 */
.L_x_0:
[----:B------:R-:W-:Y:S04]  /*0960*/  LDS.64 R20, [R24+-0x1100] ;  /* 0xffef000018147984 */ /* 0x000fe80000000a00 */
[----:B------:R-:W-:Y:S04]  /*0970*/  LDS.64 R22, [R24+-0x1000] ;  /* 0xfff0000018167984 */ /* 0x000fe80000000a00 */
[----:B------:R-:W0:Y:S04]  /*0980*/  LDS R25, [R84+UR8+-0x100] ;  /* 0xffff000854197984 */ /* 0x000e280008000800 */
[----:B------:R-:W2:Y:S04]  /*0990*/  LDS R26, [R84+UR8+-0x80] ;  /* 0xffff8008541a7984 */ /* 0x000ea80008000800 */
[----:B------:R-:W3:Y:S04]  /*09a0*/  LDS R28, [R84+UR8+-0x200] ;  /* 0xfffe0008541c7984 */ /* 0x000ee80008000800 */
[----:B------:R-:W4:Y:S04]  /*09b0*/  LDS R27, [R84+UR8+-0x180] ;  /* 0xfffe8008541b7984 */ /* 0x000f280008000800 */
[----:B------:R-:W5:Y:S04]  /*09c0*/  LDS R29, [R84+UR8] ;  /* 0x00000008541d7984 */ /* 0x000f680008000800 */
[----:B------:R-:W5:Y:S04]  /*09d0*/  LDS R41, [R84+UR8+0x100] ;  /* 0x0001000854297984 */ /* 0x000f680008000800 */
[----:B-1----:R-:W1:Y:S04]  /*09e0*/  LDS R34, [R84+UR8+-0x60] ;  /* 0xffffa00854227984 */ /* 0x002e680008000800 */
[----:B------:R-:W1:Y:S04]  /*09f0*/  LDS R42, [R84+UR8+0x80] ;  /* 0x00008008542a7984 */ /* 0x000e680008000800 */
[----:B------:R-:W1:Y:S04]  /*0a00*/  LDS R40, [R84+UR8+-0x160] ;  /* 0xfffea00854287984 */ /* 0x000e680008000800 */
[----:B------:R-:W1:Y:S01]  /*0a10*/  LDS R35, [R84+UR8+-0xe0] ;  /* 0xffff200854237984 */ /* 0x000e620008000800 */
[-C--:B0-----:R-:W-:Y:S01]  /*0a20*/  FFMA R61, R20, R25.reuse, R61 ;  /* 0x00000019143d7223 */ /* 0x081fe2000000003d */
[----:B------:R-:W-:Y:S01]  /*0a30*/  FFMA R11, R22, R25, R11 ;  /* 0x00000019160b7223 */ /* 0x000fe2000000000b */
[C---:B------:R-:W-:Y:S01]  /*0a40*/  FFMA R60, R25.reuse, R21, R60 ;  /* 0x00000015193c7223 */ /* 0x040fe2000000003c */
[----:B------:R-:W-:Y:S01]  /*0a50*/  FFMA R10, R25, R23, R10 ;  /* 0x00000017190a7223 */ /* 0x000fe2000000000a */
[-C--:B--2---:R-:W-:Y:S01]  /*0a60*/  FFMA R57, R20, R26.reuse, R57 ;  /* 0x0000001a14397223 */ /* 0x084fe20000000039 */
[----:B------:R-:W-:Y:S01]  /*0a70*/  FFMA R25, R22, R26, R7 ;  /* 0x0000001a16197223 */ /* 0x000fe20000000007 */
[C---:B------:R-:W-:Y:S01]  /*0a80*/  FFMA R56, R26.reuse, R21, R56 ;  /* 0x000000151a387223 */ /* 0x040fe20000000038 */
[----:B------:R-:W-:Y:S01]  /*0a90*/  FFMA R26, R26, R23, R6 ;  /* 0x000000171a1a7223 */ /* 0x000fe20000000006 */
[C---:B---3--:R-:W-:Y:S01]  /*0aa0*/  FFMA R69, R28.reuse, R20, R69 ;  /* 0x000000141c457223 */ /* 0x048fe20000000045 */
[----:B------:R-:W0:Y:S01]  /*0ab0*/  LDS R6, [R84+UR8+0x180] ;  /* 0x0001800854067984 */ /* 0x000e220008000800 */
[C---:B------:R-:W-:Y:S01]  /*0ac0*/  FFMA R68, R28.reuse, R21, R68 ;  /* 0x000000151c447223 */ /* 0x040fe20000000044 */
[C---:B------:R-:W-:Y:S01]  /*0ad0*/  FFMA R19, R28.reuse, R22, R19 ;  /* 0x000000161c137223 */ /* 0x040fe20000000013 */
[----:B------:R-:W-:Y:S01]  /*0ae0*/  FFMA R18, R28, R23, R18 ;  /* 0x000000171c127223 */ /* 0x000fe20000000012 */
[-C--:B----4-:R-:W-:Y:S01]  /*0af0*/  FFMA R65, R20, R27.reuse, R65 ;  /* 0x0000001b14417223 */ /* 0x090fe20000000041 */
[----:B------:R-:W-:Y:S01]  /*0b00*/  FFMA R15, R22, R27, R15 ;  /* 0x0000001b160f7223 */ /* 0x000fe2000000000f */
[C---:B------:R-:W-:Y:S01]  /*0b10*/  FFMA R64, R27.reuse, R21, R64 ;  /* 0x000000151b407223 */ /* 0x040fe20000000040 */
[----:B------:R-:W-:Y:S01]  /*0b20*/  FFMA R14, R27, R23, R14 ;  /* 0x000000171b0e7223 */ /* 0x000fe2000000000e */
[----:B------:R-:W2:Y:S01]  /*0b30*/  LDS R28, [R84+UR8+-0x1e0] ;  /* 0xfffe2008541c7984 */ /* 0x000ea20008000800 */
[-C--:B-----5:R-:W-:Y:S01]  /*0b40*/  FFMA R53, R20, R29.reuse, R53 ;  /* 0x0000001d14357223 */ /* 0x0a0fe20000000035 */
[----:B------:R-:W-:Y:S01]  /*0b50*/  FFMA R27, R22, R29, R3 ;  /* 0x0000001d161b7223 */ /* 0x000fe20000000003 */
[C---:B------:R-:W-:Y:S01]  /*0b60*/  FFMA R52, R29.reuse, R21, R52 ;  /* 0x000000151d347223 */ /* 0x040fe20000000034 */
[----:B------:R-:W3:Y:S01]  /*0b70*/  LDS R33, [R84+UR8+0x20] ;  /* 0x0000200854217984 */ /* 0x000ee20008000800 */
[----:B------:R-:W-:Y:S01]  /*0b80*/  FFMA R29, R29, R23, R2 ;  /* 0x000000171d1d7223 */ /* 0x000fe20000000002 */
[-C--:B------:R-:W-:Y:S01]  /*0b90*/  FFMA R45, R20, R41.reuse, R45 ;  /* 0x00000029142d7223 */ /* 0x080fe2000000002d */
[----:B------:R-:W-:Y:S01]  /*0ba0*/  FFMA R77, R22, R41, R77 ;  /* 0x00000029164d7223 */ /* 0x000fe2000000004d */
[----:B------:R-:W4:Y:S01]  /*0bb0*/  LDS R32, [R84+UR8+0xa0] ;  /* 0x0000a00854207984 */ /* 0x000f220008000800 */
[C---:B------:R-:W-:Y:S01]  /*0bc0*/  FFMA R44, R41.reuse, R21, R44 ;  /* 0x00000015292c7223 */ /* 0x040fe2000000002c */
[-C--:B------:R-:W-:Y:S01]  /*0bd0*/  FFMA R78, R41, R23.reuse, R78 ;  /* 0x00000017294e7223 */ /* 0x080fe2000000004e */
[----:B-1----:R-:W-:Y:S01]  /*0be0*/  FFMA R41, R34, R23, R4 ;  /* 0x0000001722297223 */ /* 0x002fe20000000004 */
[----:B------:R-:W1:Y:S01]  /*0bf0*/  LDS R30, [R84+UR8+0x120] ;  /* 0x00012008541e7984 */ /* 0x000e620008000800 */
[C---:B------:R-:W-:Y:S01]  /*0c00*/  FFMA R49, R20.reuse, R42, R49 ;  /* 0x0000002a14317223 */ /* 0x040fe20000000031 */
[C---:B------:R-:W-:Y:S01]  /*0c10*/  FFMA R55, R20.reuse, R34, R55 ;  /* 0x0000002214377223 */ /* 0x040fe20000000037 */
[----:B------:R-:W-:Y:S01]  /*0c20*/  FFMA R63, R20, R40, R63 ;  /* 0x00000028143f7223 */ /* 0x000fe2000000003f */
[----:B------:R-:W5:Y:S01]  /*0c30*/  LDS R31, [R84+UR8+0x1a0] ;  /* 0x0001a008541f7984 */ /* 0x000f620008000800 */
[----:B------:R-:W-:Y:S01]  /*0c40*/  FFMA R5, R22, R34, R5 ;  /* 0x0000002216057223 */ /* 0x000fe20000000005 */
[----:B------:R-:W-:Y:S01]  /*0c50*/  FFMA R54, R34, R21, R54 ;  /* 0x0000001522367223 */ /* 0x000fe20000000036 */
[----:B------:R-:W-:Y:S01]  /*0c60*/  FFMA R59, R20, R35, R59 ;  /* 0x00000023143b7223 */ /* 0x000fe2000000003b */
[----:B------:R-:W5:Y:S01]  /*0c70*/  LDS.64 R2, [R24+-0x100] ;  /* 0xffff000018027984 */ /* 0x000f620000000a00 */
[----:B------:R-:W-:Y:S01]  /*0c80*/  FFMA R73, R22, R42, R73 ;  /* 0x0000002a16497223 */ /* 0x000fe20000000049 */
[C---:B------:R-:W-:Y:S01]  /*0c90*/  FFMA R48, R42.reuse, R21, R48 ;  /* 0x000000152a307223 */ /* 0x040fe20000000030 */
[----:B------:R-:W-:Y:S01]  /*0ca0*/  FFMA R74, R42, R23, R74 ;  /* 0x000000172a4a7223 */ /* 0x000fe2000000004a */
[----:B------:R-:W5:Y:S01]  /*0cb0*/  LDS R4, [R84+UR8+0x1c0] ;  /* 0x0001c00854047984 */ /* 0x000f620008000800 */
[C---:B------:R-:W-:Y:S01]  /*0cc0*/  FFMA R13, R22.reuse, R40, R13 ;  /* 0x00000028160d7223 */ /* 0x040fe2000000000d */
[----:B------:R-:W-:Y:S01]  /*0cd0*/  FFMA R9, R22, R35, R9 ;  /* 0x0000002316097223 */ /* 0x000fe20000000009 */
[CC--:B------:R-:W-:Y:S01]  /*0ce0*/  FFMA R62, R40.reuse, R21.reuse, R62 ;  /* 0x00000015283e7223 */ /* 0x0c0fe2000000003e */
[C---:B------:R-:W-:Y:S01]  /*0cf0*/  FFMA R58, R35.reuse, R21, R58 ;  /* 0x00000015233a7223 */ /* 0x040fe2000000003a */
[-C--:B------:R-:W-:Y:S01]  /*0d00*/  FFMA R12, R40, R23.reuse, R12 ;  /* 0x00000017280c7223 */ /* 0x080fe2000000000c */
[----:B------:R-:W-:Y:S01]  /*0d10*/  FFMA R8, R35, R23, R8 ;  /* 0x0000001723087223 */ /* 0x000fe20000000008 */
[----:B------:R-:W-:Y:S01]  /*0d20*/  LDS R43, [R84+UR8+-0x1c0] ;  /* 0xfffe4008542b7984 */ /* 0x000fe20008000800 */
[-C--:B0-----:R-:W-:Y:S01]  /*0d30*/  FFMA R37, R20, R6.reuse, R37 ;  /* 0x0000000614257223 */ /* 0x081fe20000000025 */
[----:B------:R-:W-:Y:S01]  /*0d40*/  FFMA R81, R22, R6, R81 ;  /* 0x0000000616517223 */ /* 0x000fe20000000051 */
[C---:B------:R-:W-:Y:S01]  /*0d50*/  FFMA R36, R6.reuse, R21, R36 ;  /* 0x0000001506247223 */ /* 0x040fe20000000024 */
[----:B------:R-:W-:Y:S01]  /*0d60*/  FFMA R82, R6, R23, R82 ;  /* 0x0000001706527223 */ /* 0x000fe20000000052 */
[----:B------:R-:W-:Y:S04]  /*0d70*/  LDS R42, [R84+UR8+-0x140] ;  /* 0xfffec008542a7984 */ /* 0x000fe80008000800 */
[----:B------:R-:W0:Y:S01]  /*0d80*/  LDS.64 R6, [R24] ;  /* 0x0000000018067984 */ /* 0x000e220000000a00 */
[-C--:B--2---:R-:W-:Y:S01]  /*0d90*/  FFMA R67, R20, R28.reuse, R67 ;  /* 0x0000001c14437223 */ /* 0x084fe20000000043 */
[----:B------:R-:W-:Y:S01]  /*0da0*/  FFMA R17, R22, R28, R17 ;  /* 0x0000001c16117223 */ /* 0x000fe20000000011 */
[----:B------:R-:W-:Y:S01]  /*0db0*/  FFMA R66, R28, R21, R66 ;  /* 0x000000151c427223 */ /* 0x000fe20000000042 */
[----:B---3--:R-:W-:Y:S01]  /*0dc0*/  FFMA R51, R20, R33, R51 ;  /* 0x0000002114337223 */ /* 0x008fe20000000033 */
[----:B------:R-:W-:Y:S01]  /*0dd0*/  FFMA R16, R28, R23, R16 ;  /* 0x000000171c107223 */ /* 0x000fe20000000010 */
[----:B------:R-:W-:Y:S01]  /*0de0*/  FFMA R0, R22, R33, R0 ;  /* 0x0000002116007223 */ /* 0x000fe20000000000 */
[C---:B------:R-:W-:Y:S01]  /*0df0*/  FFMA R50, R33.reuse, R21, R50 ;  /* 0x0000001521327223 */ /* 0x040fe20000000032 */
[-C--:B----4-:R-:W-:Y:S01]  /*0e00*/  FFMA R47, R20, R32.reuse, R47 ;  /* 0x00000020142f7223 */ /* 0x090fe2000000002f */
[----:B------:R-:W-:Y:S01]  /*0e10*/  FFMA R72, R33, R23, R72 ;  /* 0x0000001721487223 */ /* 0x000fe20000000048 */
[----:B------:R-:W-:Y:S01]  /*0e20*/  FFMA R75, R22, R32, R75 ;  /* 0x00000020164b7223 */ /* 0x000fe2000000004b */
[-C--:B------:R-:W-:Y:S01]  /*0e30*/  FFMA R46, R32, R21.reuse, R46 ;  /* 0x00000015202e7223 */ /* 0x080fe2000000002e */
[-C--:B-1----:R-:W-:Y:S01]  /*0e40*/  FFMA R39, R20, R30.reuse, R39 ;  /* 0x0000001e14277223 */ /* 0x082fe20000000027 */
[----:B------:R-:W-:Y:S01]  /*0e50*/  FFMA R79, R22, R30, R79 ;  /* 0x0000001e164f7223 */ /* 0x000fe2000000004f */
[----:B------:R-:W-:Y:S01]  /*0e60*/  FFMA R38, R30, R21, R38 ;  /* 0x000000151e267223 */ /* 0x000fe20000000026 */
[----:B------:R-:W-:Y:S01]  /*0e70*/  FFMA R76, R32, R23, R76 ;  /* 0x00000017204c7223 */ /* 0x000fe2000000004c */
[-C--:B-----5:R-:W-:Y:S01]  /*0e80*/  FFMA R20, R20, R31.reuse, R90 ;  /* 0x0000001f14147223 */ /* 0x0a0fe2000000005a */
[----:B------:R-:W-:Y:S01]  /*0e90*/  FFMA R91, R22, R31, R91 ;  /* 0x0000001f165b7223 */ /* 0x000fe2000000005b */
[----:B------:R-:W-:Y:S01]  /*0ea0*/  FFMA R92, R31, R21, R92 ;  /* 0x000000151f5c7223 */ /* 0x000fe2000000005c */
[----:B------:R-:W-:Y:S01]  /*0eb0*/  FFMA R80, R30, R23, R80 ;  /* 0x000000171e507223 */ /* 0x000fe20000000050 */
[CC--:B------:R-:W-:Y:S01]  /*0ec0*/  FFMA R69, R28.reuse, R2.reuse, R69 ;  /* 0x000000021c457223 */ /* 0x0c0fe20000000045 */
[-C--:B------:R-:W-:Y:S01]  /*0ed0*/  FFMA R68, R28, R3.reuse, R68 ;  /* 0x000000031c447223 */ /* 0x080fe20000000044 */
[CC--:B------:R-:W-:Y:S01]  /*0ee0*/  FFMA R57, R34.reuse, R2.reuse, R57 ;  /* 0x0000000222397223 */ /* 0x0c0fe20000000039 */
[-C--:B------:R-:W-:Y:S01]  /*0ef0*/  FFMA R56, R34, R3.reuse, R56 ;  /* 0x0000000322387223 */ /* 0x080fe20000000038 */
[CC--:B------:R-:W-:Y:S01]  /*0f00*/  FFMA R53, R33.reuse, R2.reuse, R53 ;  /* 0x0000000221357223 */ /* 0x0c0fe20000000035 */
[-C--:B------:R-:W-:Y:S01]  /*0f10*/  FFMA R52, R33, R3.reuse, R52 ;  /* 0x0000000321347223 */ /* 0x080fe20000000034 */
[CC--:B------:R-:W-:Y:S01]  /*0f20*/  FFMA R65, R40.reuse, R2.reuse, R65 ;  /* 0x0000000228417223 */ /* 0x0c0fe20000000041 */
[-C--:B------:R-:W-:Y:S01]  /*0f30*/  FFMA R64, R40, R3.reuse, R64 ;  /* 0x0000000328407223 */ /* 0x080fe20000000040 */
[C---:B------:R-:W-:Y:S01]  /*0f40*/  FFMA R61, R35.reuse, R2, R61 ;  /* 0x00000002233d7223 */ /* 0x040fe2000000003d */
[----:B------:R-:W-:Y:S01]  /*0f50*/  FFMA R60, R35, R3, R60 ;  /* 0x00000003233c7223 */ /* 0x000fe2000000003c */
[C---:B------:R-:W-:Y:S01]  /*0f60*/  FFMA R93, R31.reuse, R23, R93 ;  /* 0x000000171f5d7223 */ /* 0x040fe2000000005d */
[----:B------:R-:W-:Y:S01]  /*0f70*/  FFMA R90, R2, R4, R20 ;  /* 0x00000004025a7223 */ /* 0x000fe20000000014 */
[----:B------:R-:W1:Y:S01]  /*0f80*/  LDS.64 R22, [R24+0x1000] ;  /* 0x0010000018167984 */ /* 0x000e620000000a00 */
[CC--:B------:R-:W-:Y:S01]  /*0f90*/  FFMA R49, R32.reuse, R2.reuse, R49 ;  /* 0x0000000220317223 */ /* 0x0c0fe20000000031 */
[-C--:B------:R-:W-:Y:S01]  /*0fa0*/  FFMA R48, R32, R3.reuse, R48 ;  /* 0x0000000320307223 */ /* 0x080fe20000000030 */
[CC--:B------:R-:W-:Y:S01]  /*0fb0*/  FFMA R45, R30.reuse, R2.reuse, R45 ;  /* 0x000000021e2d7223 */ /* 0x0c0fe2000000002d */
[----:B------:R-:W2:Y:S01]  /*0fc0*/  LDS.64 R20, [R24+0xf00] ;  /* 0x000f000018147984 */ /* 0x000ea20000000a00 */
[-C--:B------:R-:W-:Y:S01]  /*0fd0*/  FFMA R44, R30, R3.reuse, R44 ;  /* 0x000000031e2c7223 */ /* 0x080fe2000000002c */
[C---:B------:R-:W-:Y:S01]  /*0fe0*/  FFMA R37, R31.reuse, R2, R37 ;  /* 0x000000021f257223 */ /* 0x040fe20000000025 */
[----:B------:R-:W-:Y:S01]  /*0ff0*/  FFMA R36, R31, R3, R36 ;  /* 0x000000031f247223 */ /* 0x000fe20000000024 */
[CC--:B0-----:R-:W-:Y:S01]  /*1000*/  FFMA R19, R28.reuse, R6.reuse, R19 ;  /* 0x000000061c137223 */ /* 0x0c1fe20000000013 */
[-C--:B------:R-:W-:Y:S01]  /*1010*/  FFMA R18, R28, R7.reuse, R18 ;  /* 0x000000071c127223 */ /* 0x080fe20000000012 */
[-C--:B------:R-:W-:Y:S01]  /*1020*/  FFMA R28, R34, R6.reuse, R25 ;  /* 0x00000006221c7223 */ /* 0x080fe20000000019 */
[-C--:B------:R-:W-:Y:S01]  /*1030*/  FFMA R27, R33, R6.reuse, R27 ;  /* 0x00000006211b7223 */ /* 0x080fe2000000001b */
[CC--:B------:R-:W-:Y:S01]  /*1040*/  FFMA R15, R40.reuse, R6.reuse, R15 ;  /* 0x00000006280f7223 */ /* 0x0c0fe2000000000f */
[-C--:B------:R-:W-:Y:S01]  /*1050*/  FFMA R14, R40, R7.reuse, R14 ;  /* 0x00000007280e7223 */ /* 0x080fe2000000000e */
[CC--:B------:R-:W-:Y:S01]  /*1060*/  FFMA R11, R35.reuse, R6.reuse, R11 ;  /* 0x00000006230b7223 */ /* 0x0c0fe2000000000b */
[-C--:B------:R-:W-:Y:S01]  /*1070*/  FFMA R10, R35, R7.reuse, R10 ;  /* 0x00000007230a7223 */ /* 0x080fe2000000000a */
[-C--:B------:R-:W-:Y:S01]  /*1080*/  FFMA R34, R34, R7.reuse, R26 ;  /* 0x0000000722227223 */ /* 0x080fe2000000001a */
[-C--:B------:R-:W-:Y:S01]  /*1090*/  FFMA R33, R33, R7.reuse, R29 ;  /* 0x0000000721217223 */ /* 0x080fe2000000001d */
[----:B------:R-:W0:Y:S01]  /*10a0*/  LDS R40, [R84+UR8+-0xc0] ;  /* 0xffff400854287984 */ /* 0x000e220008000800 */
[CC--:B------:R-:W-:Y:S01]  /*10b0*/  FFMA R73, R32.reuse, R6.reuse, R73 ;  /* 0x0000000620497223 */ /* 0x0c0fe20000000049 */
[-C--:B------:R-:W-:Y:S01]  /*10c0*/  FFMA R74, R32, R7.reuse, R74 ;  /* 0x00000007204a7223 */ /* 0x080fe2000000004a */
[CC--:B------:R-:W-:Y:S01]  /*10d0*/  FFMA R77, R30.reuse, R6.reuse, R77 ;  /* 0x000000061e4d7223 */ /* 0x0c0fe2000000004d */
[----:B------:R-:W3:Y:S01]  /*10e0*/  LDS R35, [R84+UR8+-0x40] ;  /* 0xffffc00854237984 */ /* 0x000ee20008000800 */
[-C--:B------:R-:W-:Y:S01]  /*10f0*/  FFMA R78, R30, R7.reuse, R78 ;  /* 0x000000071e4e7223 */ /* 0x080fe2000000004e */
[C---:B------:R-:W-:Y:S01]  /*1100*/  FFMA R81, R31.reuse, R6, R81 ;  /* 0x000000061f517223 */ /* 0x040fe20000000051 */
[----:B------:R-:W-:Y:S01]  /*1110*/  FFMA R82, R31, R7, R82 ;  /* 0x000000071f527223 */ /* 0x000fe20000000052 */
[----:B------:R-:W4:Y:S01]  /*1120*/  LDS R29, [R84+UR8+0x40] ;  /* 0x00004008541d7984 */ /* 0x000f220008000800 */
[CC--:B------:R-:W-:Y:S01]  /*1130*/  FFMA R67, R2.reuse, R43.reuse, R67 ;  /* 0x0000002b02437223 */ /* 0x0c0fe20000000043 */
[-C--:B------:R-:W-:Y:S01]  /*1140*/  FFMA R63, R2, R42.reuse, R63 ;  /* 0x0000002a023f7223 */ /* 0x080fe2000000003f */
[C---:B------:R-:W-:Y:S01]  /*1150*/  FFMA R17, R6.reuse, R43, R17 ;  /* 0x0000002b06117223 */ /* 0x040fe20000000011 */
[----:B------:R-:W5:Y:S01]  /*1160*/  LDS R26, [R84+UR8+0xc0] ;  /* 0x0000c008541a7984 */ /* 0x000f620008000800 */
[C---:B------:R-:W-:Y:S01]  /*1170*/  FFMA R13, R6.reuse, R42, R13 ;  /* 0x0000002a060d7223 */ /* 0x040fe2000000000d */
[----:B------:R-:W-:Y:S01]  /*1180*/  FFMA R91, R6, R4, R91 ;  /* 0x00000004065b7223 */ /* 0x000fe2000000005b */
[CC--:B------:R-:W-:Y:S01]  /*1190*/  FFMA R66, R43.reuse, R3.reuse, R66 ;  /* 0x000000032b427223 */ /* 0x0c0fe20000000042 */
[----:B------:R-:W5:Y:S01]  /*11a0*/  LDS R25, [R84+UR8+0x140] ;  /* 0x0001400854197984 */ /* 0x000f620008000800 */
[-C--:B------:R-:W-:Y:S01]  /*11b0*/  FFMA R62, R42, R3.reuse, R62 ;  /* 0x000000032a3e7223 */ /* 0x080fe2000000003e */
[----:B------:R-:W-:Y:S01]  /*11c0*/  FFMA R92, R4, R3, R92 ;  /* 0x00000003045c7223 */ /* 0x000fe2000000005c */
[CC--:B------:R-:W-:Y:S01]  /*11d0*/  FFMA R16, R43.reuse, R7.reuse, R16 ;  /* 0x000000072b107223 */ /* 0x0c0fe20000000010 */
[-C--:B------:R-:W-:Y:S01]  /*11e0*/  FFMA R12, R42, R7.reuse, R12 ;  /* 0x000000072a0c7223 */ /* 0x080fe2000000000c */
[C---:B------:R-:W-:Y:S01]  /*11f0*/  FFMA R93, R4.reuse, R7, R93 ;  /* 0x00000007045d7223 */ /* 0x040fe2000000005d */
[----:B------:R-:W5:Y:S01]  /*1200*/  LDS R32, [R84+UR8+-0x120] ;  /* 0xfffee00854207984 */ /* 0x000f620008000800 */
[CC--:B-1----:R-:W-:Y:S01]  /*1210*/  FFMA R81, R4.reuse, R22.reuse, R81 ;  /* 0x0000001604517223 */ /* 0x0c2fe20000000051 */
[C---:B------:R-:W-:Y:S01]  /*1220*/  FFMA R82, R4.reuse, R23, R82 ;  /* 0x0000001704527223 */ /* 0x040fe20000000052 */
[C---:B------:R-:W-:Y:S01]  /*1230*/  FFMA R19, R43.reuse, R22, R19 ;  /* 0x000000162b137223 */ /* 0x040fe20000000013 */
[----:B------:R-:W1:Y:S01]  /*1240*/  LDS R31, [R84+UR8+-0xa0] ;  /* 0xffff6008541f7984 */ /* 0x000e620008000800 */
[CC--:B--2---:R-:W-:Y:S01]  /*1250*/  FFMA R37, R4.reuse, R20.reuse, R37 ;  /* 0x0000001404257223 */ /* 0x0c4fe20000000025 */
[-C--:B------:R-:W-:Y:S01]  /*1260*/  FFMA R36, R4, R21.reuse, R36 ;  /* 0x0000001504247223 */ /* 0x080fe20000000024 */
[CC--:B------:R-:W-:Y:S01]  /*1270*/  FFMA R69, R43.reuse, R20.reuse, R69 ;  /* 0x000000142b457223 */ /* 0x0c0fe20000000045 */
[----:B------:R-:W2:Y:S01]  /*1280*/  LDS R30, [R84+UR8+-0x20] ;  /* 0xffffe008541e7984 */ /* 0x000ea20008000800 */
[C---:B------:R-:W-:Y:S01]  /*1290*/  FFMA R68, R43.reuse, R21, R68 ;  /* 0x000000152b447223 */ /* 0x040fe20000000044 */
[----:B------:R-:W-:Y:S01]  /*12a0*/  FFMA R18, R43, R23, R18 ;  /* 0x000000172b127223 */ /* 0x000fe20000000012 */
[C---:B------:R-:W-:Y:S01]  /*12b0*/  FFMA R65, R42.reuse, R20, R65 ;  /* 0x000000142a417223 */ /* 0x040fe20000000041 */
[C---:B------:R-:W-:Y:S01]  /*12c0*/  FFMA R64, R42.reuse, R21, R64 ;  /* 0x000000152a407223 */ /* 0x040fe20000000040 */
[C---:B------:R-:W-:Y:S01]  /*12d0*/  FFMA R15, R42.reuse, R22, R15 ;  /* 0x000000162a0f7223 */ /* 0x040fe2000000000f */
[----:B------:R-:W-:Y:S01]  /*12e0*/  FFMA R14, R42, R23, R14 ;  /* 0x000000172a0e7223 */ /* 0x000fe2000000000e */
[----:B------:R-:W-:Y:S01]  /*12f0*/  IADD3 R24, PT, PT, R24, 0x200, RZ ;  /* 0x0000020018187810 */ /* 0x000fe20007ffe0ff */
[-C--:B0-----:R-:W-:Y:S01]  /*1300*/  FFMA R59, R2, R40.reuse, R59 ;  /* 0x00000028023b7223 */ /* 0x081fe2000000003b */
[----:B------:R-:W-:Y:S01]  /*1310*/  FFMA R9, R6, R40, R9 ;  /* 0x0000002806097223 */ /* 0x000fe20000000009 */
[C---:B------:R-:W-:Y:S01]  /*1320*/  FFMA R58, R40.reuse, R3, R58 ;  /* 0x00000003283a7223 */ /* 0x040fe2000000003a */
[----:B------:R-:W-:Y:S01]  /*1330*/  FFMA R8, R40, R7, R8 ;  /* 0x0000000728087223 */ /* 0x000fe20000000008 */
[-C--:B---3--:R-:W-:Y:S01]  /*1340*/  FFMA R55, R2, R35.reuse, R55 ;  /* 0x0000002302377223 */ /* 0x088fe20000000037 */
[----:B------:R-:W-:Y:S01]  /*1350*/  FFMA R5, R6, R35, R5 ;  /* 0x0000002306057223 */ /* 0x000fe20000000005 */
[C---:B------:R-:W-:Y:S01]  /*1360*/  FFMA R54, R35.reuse, R3, R54 ;  /* 0x0000000323367223 */ /* 0x040fe20000000036 */
[----:B------:R-:W-:Y:S01]  /*1370*/  FFMA R41, R35, R7, R41 ;  /* 0x0000000723297223 */ /* 0x000fe20000000029 */
[-C--:B----4-:R-:W-:Y:S01]  /*1380*/  FFMA R51, R2, R29.reuse, R51 ;  /* 0x0000001d02337223 */ /* 0x090fe20000000033 */
[----:B------:R-:W-:Y:S01]  /*1390*/  FFMA R0, R6, R29, R0 ;  /* 0x0000001d06007223 */ /* 0x000fe20000000000 */
[C---:B------:R-:W-:Y:S01]  /*13a0*/  FFMA R50, R29.reuse, R3, R50 ;  /* 0x000000031d327223 */ /* 0x040fe20000000032 */
[----:B------:R-:W-:Y:S01]  /*13b0*/  FFMA R72, R29, R7, R72 ;  /* 0x000000071d487223 */ /* 0x000fe20000000048 */
[-C--:B-----5:R-:W-:Y:S01]  /*13c0*/  FFMA R47, R2, R26.reuse, R47 ;  /* 0x0000001a022f7223 */ /* 0x0a0fe2000000002f */
[----:B------:R-:W-:Y:S01]  /*13d0*/  FFMA R75, R6, R26, R75 ;  /* 0x0000001a064b7223 */ /* 0x000fe2000000004b */
[C---:B------:R-:W-:Y:S01]  /*13e0*/  FFMA R46, R26.reuse, R3, R46 ;  /* 0x000000031a2e7223 */ /* 0x040fe2000000002e */
[----:B------:R-:W-:Y:S01]  /*13f0*/  FFMA R76, R26, R7, R76 ;  /* 0x000000071a4c7223 */ /* 0x000fe2000000004c */
[-C--:B------:R-:W-:Y:S01]  /*1400*/  FFMA R39, R2, R25.reuse, R39 ;  /* 0x0000001902277223 */ /* 0x080fe20000000027 */
[----:B------:R-:W-:Y:S01]  /*1410*/  FFMA R79, R6, R25, R79 ;  /* 0x00000019064f7223 */ /* 0x000fe2000000004f */
[C---:B------:R-:W-:Y:S01]  /*1420*/  FFMA R38, R25.reuse, R3, R38 ;  /* 0x0000000319267223 */ /* 0x040fe20000000026 */
[----:B------:R-:W-:Y:S01]  /*1430*/  FFMA R80, R25, R7, R80 ;  /* 0x0000000719507223 */ /* 0x000fe20000000050 */
[C---:B------:R-:W-:Y:S01]  /*1440*/  FFMA R7, R35.reuse, R22, R28 ;  /* 0x0000001623077223 */ /* 0x040fe2000000001c */
[----:B------:R-:W-:Y:S01]  /*1450*/  FFMA R6, R35, R23, R34 ;  /* 0x0000001723067223 */ /* 0x000fe20000000022 */
[C---:B------:R-:W-:Y:S01]  /*1460*/  FFMA R53, R29.reuse, R20, R53 ;  /* 0x000000141d357223 */ /* 0x040fe20000000035 */
[C---:B------:R-:W-:Y:S01]  /*1470*/  FFMA R52, R29.reuse, R21, R52 ;  /* 0x000000151d347223 */ /* 0x040fe20000000034 */
[C---:B------:R-:W-:Y:S01]  /*1480*/  FFMA R3, R29.reuse, R22, R27 ;  /* 0x000000161d037223 */ /* 0x040fe2000000001b */
[----:B------:R-:W-:Y:S01]  /*1490*/  FFMA R2, R29, R23, R33 ;  /* 0x000000171d027223 */ /* 0x000fe20000000021 */
[C---:B------:R-:W-:Y:S01]  /*14a0*/  FFMA R49, R26.reuse, R20, R49 ;  /* 0x000000141a317223 */ /* 0x040fe20000000031 */
[C---:B------:R-:W-:Y:S01]  /*14b0*/  FFMA R48, R26.reuse, R21, R48 ;  /* 0x000000151a307223 */ /* 0x040fe20000000030 */
[C---:B------:R-:W-:Y:S01]  /*14c0*/  FFMA R73, R26.reuse, R22, R73 ;  /* 0x000000161a497223 */ /* 0x040fe20000000049 */
[----:B------:R-:W-:Y:S01]  /*14d0*/  FFMA R74, R26, R23, R74 ;  /* 0x000000171a4a7223 */ /* 0x000fe2000000004a */
[----:B------:R-:W0:Y:S01]  /*14e0*/  LDS R34, [R84+UR8+-0x1a0] ;  /* 0xfffe600854227984 */ /* 0x000e220008000800 */
[C---:B------:R-:W-:Y:S01]  /*14f0*/  FFMA R61, R40.reuse, R20, R61 ;  /* 0x00000014283d7223 */ /* 0x040fe2000000003d */
[C---:B------:R-:W-:Y:S01]  /*1500*/  FFMA R60, R40.reuse, R21, R60 ;  /* 0x00000015283c7223 */ /* 0x040fe2000000003c */
[C---:B------:R-:W-:Y:S01]  /*1510*/  FFMA R11, R40.reuse, R22, R11 ;  /* 0x00000016280b7223 */ /* 0x040fe2000000000b */
[----:B------:R-:W3:Y:S01]  /*1520*/  LDS R29, [R84+UR8+0x60] ;  /* 0x00006008541d7984 */ /* 0x000ee20008000800 */
[----:B------:R-:W-:Y:S01]  /*1530*/  FFMA R10, R40, R23, R10 ;  /* 0x00000017280a7223 */ /* 0x000fe2000000000a */
[CC--:B------:R-:W-:Y:S01]  /*1540*/  FFMA R57, R35.reuse, R20.reuse, R57 ;  /* 0x0000001423397223 */ /* 0x0c0fe20000000039 */
[-C--:B------:R-:W-:Y:S01]  /*1550*/  FFMA R56, R35, R21.reuse, R56 ;  /* 0x0000001523387223 */ /* 0x080fe20000000038 */
[----:B------:R-:W4:Y:S01]  /*1560*/  LDS R28, [R84+UR8+0xe0] ;  /* 0x0000e008541c7984 */ /* 0x000f220008000800 */
[C---:B------:R-:W-:Y:S01]  /*1570*/  FFMA R45, R25.reuse, R20, R45 ;  /* 0x00000014192d7223 */ /* 0x040fe2000000002d */
[C---:B------:R-:W-:Y:S01]  /*1580*/  FFMA R44, R25.reuse, R21, R44 ;  /* 0x00000015192c7223 */ /* 0x040fe2000000002c */
[C---:B------:R-:W-:Y:S01]  /*1590*/  FFMA R77, R25.reuse, R22, R77 ;  /* 0x00000016194d7223 */ /* 0x040fe2000000004d */
[----:B------:R-:W5:Y:S01]  /*15a0*/  LDS R27, [R84+UR8+0x160] ;  /* 0x00016008541b7984 */ /* 0x000f620008000800 */
[----:B------:R-:W-:Y:S01]  /*15b0*/  FFMA R78, R25, R23, R78 ;  /* 0x00000017194e7223 */ /* 0x000fe2000000004e */
[-C--:B------:R-:W-:Y:S01]  /*15c0*/  FFMA R63, R20, R32.reuse, R63 ;  /* 0x00000020143f7223 */ /* 0x080fe2000000003f */
[----:B------:R-:W-:Y:S01]  /*15d0*/  FFMA R13, R22, R32, R13 ;  /* 0x00000020160d7223 */ /* 0x000fe2000000000d */
[----:B------:R-:W5:Y:S01]  /*15e0*/  LDS R26, [R84+UR8+0x1e0] ;  /* 0x0001e008541a7984 */ /* 0x000f620008000800 */
[----:B------:R-:W-:Y:S01]  /*15f0*/  UIADD3 UR8, UPT, UPT, UR8, 0x4, URZ ;  /* 0x0000000408087890 */ /* 0x000fe2000fffe0ff */
[C---:B------:R-:W-:Y:S01]  /*1600*/  FFMA R62, R32.reuse, R21, R62 ;  /* 0x00000015203e7223 */ /* 0x040fe2000000003e */
[----:B------:R-:W-:Y:S01]  /*1610*/  FFMA R12, R32, R23, R12 ;  /* 0x00000017200c7223 */ /* 0x000fe2000000000c */
[-C--:B-1----:R-:W-:Y:S01]  /*1620*/  FFMA R59, R20, R31.reuse, R59 ;  /* 0x0000001f143b7223 */ /* 0x082fe2000000003b */
[----:B------:R-:W-:Y:S01]  /*1630*/  UISETP.NE.AND UP1, UPT, UR8, 0x220, UPT ;  /* 0x000002200800788c */ /* 0x000fe2000bf25270 */
[----:B------:R-:W-:Y:S01]  /*1640*/  FFMA R9, R22, R31, R9 ;  /* 0x0000001f16097223 */ /* 0x000fe20000000009 */
[C---:B------:R-:W-:Y:S01]  /*1650*/  FFMA R58, R31.reuse, R21, R58 ;  /* 0x000000151f3a7223 */ /* 0x040fe2000000003a */
[----:B------:R-:W-:Y:S01]  /*1660*/  FFMA R8, R31, R23, R8 ;  /* 0x000000171f087223 */ /* 0x000fe20000000008 */
[-C--:B--2---:R-:W-:Y:S01]  /*1670*/  FFMA R55, R20, R30.reuse, R55 ;  /* 0x0000001e14377223 */ /* 0x084fe20000000037 */
[----:B------:R-:W-:Y:S01]  /*1680*/  FFMA R5, R22, R30, R5 ;  /* 0x0000001e16057223 */ /* 0x000fe20000000005 */
[C---:B------:R-:W-:Y:S01]  /*1690*/  FFMA R54, R30.reuse, R21, R54 ;  /* 0x000000151e367223 */ /* 0x040fe20000000036 */
[----:B------:R-:W-:Y:S01]  /*16a0*/  FFMA R4, R30, R23, R41 ;  /* 0x000000171e047223 */ /* 0x000fe20000000029 */
        /* <DEDUP_REMOVED lines=20> */
[----:B------:R-:W-:Y:S06]  /*17f0*/  BRA.U UP1, `(.L_x_0) ;  /* 0xfffffff101587547 */ /* 0x000fec000b83ffff */
[----:B------:R-:W-:-:S04]  /*1800*/  UIADD3 UR5, UPT, UPT, UR5, 0x1, URZ ;  /* 0x0000000105057890 */ /* 0x000fc8000fffe0ff */
[----:B------:R-:W-:-:S09]  /*1810*/  UISETP.NE.AND UP1, UPT, UR5, 0x8, UPT ;  /* 0x000000080500788c */ /* 0x000fd2000bf25270 */
[----:B------:R-:W-:Y:S05]  /*1820*/  BRA.U UP1, `(.L_x_1) ;  /* 0xffffffed01747547 */ /* 0x000fea000b83ffff */
[----:B------:R-:W-:-:S04]  /*1830*/  UIADD3 UR4, UPT, UPT, UR4, 0x1, URZ ;  /* 0x0000000104047890 */ /* 0x000fc8000fffe0ff */
[----:B------:R-:W-:-:S09]  /*1840*/  UISETP.NE.AND UP0, UPT, UR4, 0x3, UPT ;  /* 0x000000030400788c */ /* 0x000fd2000bf05270 */
[----:B------:R-:W-:Y:S05]  /*1850*/  BRA.U UP0, `(.L_x_2) ;  /* 0xffffffed00147547 */ /* 0x000fea000b83ffff */
[----:B------:R-:W0:Y:S01]  /*1860*/  S2R R23, SR_TID.X ;  /* 0x0000000000177919 */ /* 0x000e220000002100 */
[----:B------:R-:W-:Y:S01]  /*1870*/  MOV R24, UR6 ;  /* 0x0000000600187c02 */ /* 0x000fe20008000f00 */
[----:B------:R-:W1:Y:S01]  /*1880*/  LDC.64 R20, c[0x0][0x380] ;  /* 0x0000e000ff147b82 */ /* 0x000e620000000a00 */
[----:B------:R-:W2:Y:S01]  /*1890*/  S2R R22, SR_TID.X ;  /* 0x0000000000167919 */ /* 0x000ea20000002100 */
[----:B0-----:R-:W-:-:S04]  /*18a0*/  SHF.R.U32.HI R23, RZ, 0x5, R23 ;  /* 0x00000005ff177819 */ /* 0x001fc80000011617 */
[----:B------:R-:W-:Y:S01]  /*18b0*/  LEA R23, R24, R23, 0x2 ;  /* 0x0000001718177211 */ /* 0x000fe200078e10ff */
[----:B------:R-:W-:Y:S01]  /*18c0*/  HFMA2 R24, -RZ, RZ, 0, 4.673004150390625e-05 ;  /* 0x00000310ff187431 */ /* 0x000fe200000001ff */
[----:B--2---:R-:W-:-:S04]  /*18d0*/  SHF.L.U32 R22, R22, 0x1, RZ ;  /* 0x0000000116167819 */ /* 0x004fc800000006ff */
[----:B------:R-:W-:Y:S01]  /*18e0*/  LOP3.LUT R22, R22, 0x3e, RZ, 0xc0, !PT ;  /* 0x0000003e16167812 */ /* 0x000fe200078ec0ff */
[----:B------:R-:W-:-:S05]  /*18f0*/  IMAD R23, R23, R24, UR7 ;  /* 0x0000000717177e24 */ /* 0x000fca000f8e0218 */
[----:B------:R-:W-:-:S05]  /*1900*/  LEA R23, R23, R22, 0x8 ;  /* 0x0000001617177211 */ /* 0x000fca00078e40ff */
[----:B-1----:R-:W-:-:S05]  /*1910*/  IMAD.WIDE.U32 R20, R23, 0x4, R20 ;  /* 0x0000000417147825 */ /* 0x002fca00078e0014 */
[----:B------:R-:W-:Y:S04]  /*1920*/  STG.E desc[UR10][R20.64], R69 ;  /* 0x0000004514007986 */ /* 0x000fe8000c10190a */
        /* <DEDUP_REMOVED lines=62> */
[----:B------:R-:W-:Y:S01]  /*1d10*/  STG.E desc[UR10][R20.64+0xabb04], R93 ;  /* 0x0abb045d14007986 */ /* 0x000fe2000c10190a */
[----:B------:R-:W-:Y:S05]  /*1d20*/  EXIT ;  /* 0x000000000000794d */ /* 0x000fea0003800000 */
.L_x_3:
[----:B------:R-:W-:-:S00]  /*1d30*/  BRA `(.L_x_3) ;  /* 0xfffffffc00fc7947 */ /* 0x000fc0000383ffff */
[----:B------:R-:W-:-:S00]  /*1d40*/  NOP ;  /* 0x0000000000007918 */ /* 0x000fc00000000000 */
        /* <DEDUP_REMOVED lines=11> */
.L_x_4:


//--------------------- .nv.shared.default_function_kernel --------------------------
	.section	.nv.shared.default_function_kernel,"aw",@nobits
	.sectionflags	@""
	.align	4
.nv.shared.default_function_kernel:
	.zero		17408


//--------------------- .nv.shared.reserved.0     --------------------------
	.section	.nv.shared.reserved.0,"aw",@nobits
	.weak		__nv_reservedSMEM_offset_0_alias
	.size		__nv_reservedSMEM_offset_0_alias, 0, 64
	.other		__nv_reservedSMEM_offset_0_alias,@"STO_CUDA_RESERVED_SHARED STV_DEFAULT"
__nv_reservedSMEM_offset_0_alias:
	.zero		0
	.zero		64


//--------------------- .nv.constant0.default_function_kernel --------------------------
	.section	.nv.constant0.default_function_kernel,"a",@progbits
	.sectionflags	@""
	.align	4
.nv.constant0.default_function_kernel:
	.zero		920


//--------------------- SYMBOLS --------------------------

	.type		.nv.reservedSmem.offset0,@object
	.size		.nv.reservedSmem.offset0,0x4
	.type		.nv.reservedSmem.cap,@object
	.size		.nv.reservedSmem.cap,0x4
